	.target	sm_90a

	.elftype	@"ET_EXEC"


//--------------------- .note.nv.tkinfo           --------------------------
	.section	.note.nv.tkinfo,"",@"SHT_NOTE"
	.sectionflags	@"SHF_NOTE_NV_TKINFO"
	.tkinfo
        /*0018*/ 	.word	0x00000002
        /*0030*/ 	.string	""
        /*0030*/ 	.string	"ptxas"
        /*0030*/ 	.string	"Cuda compilation tools, release 13.0, V13.0.88"
        /*0030*/ 	.string	"Build cuda_13.0.r13.0/compiler.36424714_0"
        /*0030*/ 	.string	"-v  -suppress-debug-info  -lineinfo  -arch sm_90a "



//--------------------- .note.nv.cuinfo           --------------------------
	.section	.note.nv.cuinfo,"",@"SHT_NOTE"
	.sectionflags	@"SHF_NOTE_NV_CUINFO"
        /*0018*/ 	.short	0x0002
        /*001a*/ 	.short	0x005a
        /*001c*/ 	.short	0x0082
	.zero		2


//--------------------- .nv.info                  --------------------------
	.section	.nv.info,"",@"SHT_CUDA_INFO"
	.align	4


	//----- nvinfo : EIATTR_REGCOUNT
	.align		4
        /*0000*/ 	.byte	0x04, 0x2f
        /*0002*/ 	.short	(.L_1 - .L_0)
	.align		4
.L_0:
        /*0004*/ 	.word	index@(matmul_kernel)
        /*0008*/ 	.word	0x000000ff


	//----- nvinfo : EIATTR_FRAME_SIZE
	.align		4
.L_1:
        /*000c*/ 	.byte	0x04, 0x11
        /*000e*/ 	.short	(.L_3 - .L_2)
	.align		4
.L_2:
        /*0010*/ 	.word	index@(matmul_kernel)
        /*0014*/ 	.word	0x000002c0


	//----- nvinfo : EIATTR_MIN_STACK_SIZE
	.align		4
.L_3:
        /*0018*/ 	.byte	0x04, 0x12
        /*001a*/ 	.short	(.L_5 - .L_4)
	.align		4
.L_4:
        /*001c*/ 	.word	index@(matmul_kernel)
        /*0020*/ 	.word	0x000002c0
.L_5:


//--------------------- .nv.compat                --------------------------
	.section	.nv.compat,"",@"SHT_CUDA_COMPAT_INFO"
	.align	4
        /*0000*/ 	.byte	0x02, 0x09, 0x01, 0x00, 0x02, 0x02, 0x04, 0x00, 0x02, 0x05, 0x05, 0x00, 0x03, 0x07, 0x01, 0x01
        /*0010*/ 	.byte	0x02, 0x03, 0x00, 0x00, 0x02, 0x06, 0x01, 0x00, 0x04, 0x0b, 0x08, 0x00, 0x00, 0x00, 0x00, 0x00
        /*0020*/ 	.byte	0x00, 0x00, 0x00, 0x00


//--------------------- .nv.info.matmul_kernel    --------------------------
	.section	.nv.info.matmul_kernel,"",@"SHT_CUDA_INFO"
	.sectionflags	@""
	.align	4


	//----- nvinfo : EIATTR_CUDA_API_VERSION
	.align		4
        /*0000*/ 	.byte	0x04, 0x37
        /*0002*/ 	.short	(.L_7 - .L_6)
.L_6:
        /*0004*/ 	.word	0x00000082


	//----- nvinfo : EIATTR_KPARAM_INFO
	.align		4
.L_7:
        /*0008*/ 	.byte	0x04, 0x17
        /*000a*/ 	.short	(.L_9 - .L_8)
.L_8:
        /*000c*/ 	.word	0x00000000
        /*0010*/ 	.short	0x000d
        /*0012*/ 	.short	0x0048
        /*0014*/ 	.byte	0x00, 0xf4, 0x21, 0x00


	//----- nvinfo : EIATTR_KPARAM_INFO
	.align		4
.L_9:
        /*0018*/ 	.byte	0x04, 0x17
        /*001a*/ 	.short	(.L_11 - .L_10)
.L_10:
        /*001c*/ 	.word	0x00000000
        /*0020*/ 	.short	0x000c
        /*0022*/ 	.short	0x0040
        /*0024*/ 	.byte	0x00, 0xf4, 0x21, 0x00


	//----- nvinfo : EIATTR_KPARAM_INFO
	.align		4
.L_11:
        /*0028*/ 	.byte	0x04, 0x17
        /*002a*/ 	.short	(.L_13 - .L_12)
.L_12:
        /*002c*/ 	.word	0x00000000
        /*0030*/ 	.short	0x000b
        /*0032*/ 	.short	0x0038
        /*0034*/ 	.byte	0x00, 0xf0, 0x11, 0x00


	//----- nvinfo : EIATTR_KPARAM_INFO
	.align		4
.L_13:
        /*0038*/ 	.byte	0x04, 0x17
        /*003a*/ 	.short	(.L_15 - .L_14)
.L_14:
        /*003c*/ 	.word	0x00000000
        /*0040*/ 	.short	0x000a
        /*0042*/ 	.short	0x0034
        /*0044*/ 	.byte	0x00, 0xf0, 0x11, 0x00


	//----- nvinfo : EIATTR_KPARAM_INFO
	.align		4
.L_15:
        /*0048*/ 	.byte	0x04, 0x17
        /*004a*/ 	.short	(.L_17 - .L_16)
.L_16:
        /*004c*/ 	.word	0x00000000
        /*0050*/ 	.short	0x0009
        /*0052*/ 	.short	0x0030
        /*0054*/ 	.byte	0x00, 0xf0, 0x11, 0x00


	//----- nvinfo : EIATTR_KPARAM_INFO
	.align		4
.L_17:
        /*0058*/ 	.byte	0x04, 0x17
        /*005a*/ 	.short	(.L_19 - .L_18)
.L_18:
        /*005c*/ 	.word	0x00000000
        /*0060*/ 	.short	0x0008
        /*0062*/ 	.short	0x002c
        /*0064*/ 	.byte	0x00, 0xf0, 0x11, 0x00


	//----- nvinfo : EIATTR_KPARAM_INFO
	.align		4
.L_19:
        /*0068*/ 	.byte	0x04, 0x17
        /*006a*/ 	.short	(.L_21 - .L_20)
.L_20:
        /*006c*/ 	.word	0x00000000
        /*0070*/ 	.short	0x0007
        /*0072*/ 	.short	0x0028
        /*0074*/ 	.byte	0x00, 0xf0, 0x11, 0x00


	//----- nvinfo : EIATTR_KPARAM_INFO
	.align		4
.L_21:
        /*0078*/ 	.byte	0x04, 0x17
        /*007a*/ 	.short	(.L_23 - .L_22)
.L_22:
        /*007c*/ 	.word	0x00000000
        /*0080*/ 	.short	0x0006
        /*0082*/ 	.short	0x0024
        /*0084*/ 	.byte	0x00, 0xf0, 0x11, 0x00


	//----- nvinfo : EIATTR_KPARAM_INFO
	.align		4
.L_23:
        /*0088*/ 	.byte	0x04, 0x17
        /*008a*/ 	.short	(.L_25 - .L_24)
.L_24:
        /*008c*/ 	.word	0x00000000
        /*0090*/ 	.short	0x0005
        /*0092*/ 	.short	0x0020
        /*0094*/ 	.byte	0x00, 0xf0, 0x11, 0x00


	//----- nvinfo : EIATTR_KPARAM_INFO
	.align		4
.L_25:
        /*0098*/ 	.byte	0x04, 0x17
        /*009a*/ 	.short	(.L_27 - .L_26)
.L_26:
        /*009c*/ 	.word	0x00000000
        /*00a0*/ 	.short	0x0004
        /*00a2*/ 	.short	0x001c
        /*00a4*/ 	.byte	0x00, 0xf0, 0x11, 0x00


	//----- nvinfo : EIATTR_KPARAM_INFO
	.align		4
.L_27:
        /*00a8*/ 	.byte	0x04, 0x17
        /*00aa*/ 	.short	(.L_29 - .L_28)
.L_28:
        /*00ac*/ 	.word	0x00000000
        /*00b0*/ 	.short	0x0003
        /*00b2*/ 	.short	0x0018
        /*00b4*/ 	.byte	0x00, 0xf0, 0x11, 0x00


	//----- nvinfo : EIATTR_KPARAM_INFO
	.align		4
.L_29:
        /*00b8*/ 	.byte	0x04, 0x17
        /*00ba*/ 	.short	(.L_31 - .L_30)
.L_30:
        /*00bc*/ 	.word	0x00000000
        /*00c0*/ 	.short	0x0002
        /*00c2*/ 	.short	0x0010
        /*00c4*/ 	.byte	0x00, 0xf4, 0x21, 0x00


	//----- nvinfo : EIATTR_KPARAM_INFO
	.align		4
.L_31:
        /*00c8*/ 	.byte	0x04, 0x17
        /*00ca*/ 	.short	(.L_33 - .L_32)
.L_32:
        /*00cc*/ 	.word	0x00000000
        /*00d0*/ 	.short	0x0001
        /*00d2*/ 	.short	0x0008
        /*00d4*/ 	.byte	0x00, 0xf4, 0x21, 0x00


	//----- nvinfo : EIATTR_KPARAM_INFO
	.align		4
.L_33:
        /*00d8*/ 	.byte	0x04, 0x17
        /*00da*/ 	.short	(.L_35 - .L_34)
.L_34:
        /*00dc*/ 	.word	0x00000000
        /*00e0*/ 	.short	0x0000
        /*00e2*/ 	.short	0x0000
        /*00e4*/ 	.byte	0x00, 0xf4, 0x21, 0x00


	//----- nvinfo : EIATTR_SPARSE_MMA_MASK
	.align		4
.L_35:
        /*00e8*/ 	.byte	0x03, 0x50
        /*00ea*/ 	.short	0x0000


	//----- nvinfo : EIATTR_MAXREG_COUNT
	.align		4
        /*00ec*/ 	.byte	0x03, 0x1b
        /*00ee*/ 	.short	0x00ff


	//----- nvinfo : EIATTR_NUM_BARRIERS
	.align		4
        /*00f0*/ 	.byte	0x02, 0x4c
        /*00f2*/ 	.byte	0x01
	.zero		1


	//----- nvinfo : EIATTR_ANNOTATIONS
	.align		4
        /*00f4*/ 	.byte	0x04, 0x55
        /*00f6*/ 	.short	(.L_37 - .L_36)


	//   ....[0]....
.L_36:
        /*00f8*/ 	.word	0x00000001
        /*00fc*/ 	.byte	0x10, 0x07, 0x00, 0x00, 0x01, 0x00, 0x00, 0x00, 0xc0, 0x38, 0x00, 0x00, 0x01, 0x00, 0x00, 0x00
        /* <DEDUP_REMOVED lines=253> */
        /*10dc*/ 	.byte	0xc0, 0xb2, 0x00, 0x00


	//----- nvinfo : EIATTR_MERCURY_ISA_VERSION
	.align		4
.L_37:
        /*10e0*/ 	.byte	0x03, 0x5f
        /*10e2*/ 	.short	0x0101


	//----- nvinfo : EIATTR_EXIT_INSTR_OFFSETS
	.align		4
        /*10e4*/ 	.byte	0x04, 0x1c
        /*10e6*/ 	.short	(.L_39 - .L_38)


	//   ....[0]....
.L_38:
        /*10e8*/ 	.word	0x0000f6b0


	//   ....[1]....
        /*10ec*/ 	.word	0x0000f6e0


	//----- nvinfo : EIATTR_REQNTID
	.align		4
.L_39:
        /*10f0*/ 	.byte	0x04, 0x10
        /*10f2*/ 	.short	(.L_41 - .L_40)
.L_40:
        /*10f4*/ 	.word	0x00000080
        /*10f8*/ 	.word	0x00000001
        /*10fc*/ 	.word	0x00000001


	//----- nvinfo : EIATTR_CBANK_PARAM_SIZE
	.align		4
.L_41:
        /*1100*/ 	.byte	0x03, 0x19
        /*1102*/ 	.short	0x0050


	//----- nvinfo : EIATTR_PARAM_CBANK
	.align		4
        /*1104*/ 	.byte	0x04, 0x0a
        /*1106*/ 	.short	(.L_43 - .L_42)
	.align		4
.L_42:
        /*1108*/ 	.word	index@(.nv.constant0.matmul_kernel)
        /*110c*/ 	.short	0x0210
        /*110e*/ 	.short	0x0050


	//----- nvinfo : EIATTR_SW_WAR
	.align		4
.L_43:
        /*1110*/ 	.byte	0x04, 0x36
        /*1112*/ 	.short	(.L_45 - .L_44)
.L_44:
        /*1114*/ 	.word	0x00000008
.L_45:


//--------------------- .nv.callgraph             --------------------------
	.section	.nv.callgraph,"",@"SHT_CUDA_CALLGRAPH"
	.align	4
	.sectionentsize	8
	.align		4
        /*0000*/ 	.word	0x00000000
	.align		4
        /*0004*/ 	.word	0xffffffff
	.align		4
        /*0008*/ 	.word	0x00000000
	.align		4
        /*000c*/ 	.word	0xfffffffe
	.align		4
        /*0010*/ 	.word	0x00000000
	.align		4
        /*0014*/ 	.word	0xfffffffd
	.align		4
        /*0018*/ 	.word	0x00000000
	.align		4
        /*001c*/ 	.word	0xfffffffc


//--------------------- .text.matmul_kernel       --------------------------
	.section	.text.matmul_kernel,"ax",@progbits
	.align	128
        .global         matmul_kernel
        .type           matmul_kernel,@function
        .size           matmul_kernel,(.L_x_3 - matmul_kernel)
        .other          matmul_kernel,@"STO_CUDA_ENTRY STV_DEFAULT"
matmul_kernel:
.text.matmul_kernel:
[----:B------:R-:W0:Y:S08]  /*0000*/  LDC R1, c[0x0][0x28] ;  /* 0x00000a00ff017b82 */ /* 0x000e300000000800 */
[----:B------:R-:W1:Y:S01]  /*0010*/  LDC.64 R52, c[0x0][0x228] ;  /* 0x00008a00ff347b82 */ /* 0x000e620000000a00 */
[----:B------:R-:W2:Y:S01]  /*0020*/  S2R R5, SR_CTAID.X ;  /* 0x0000000000057919 */ /* 0x000ea20000002500 */
[----:B0-----:R-:W-:Y:S01]  /*0030*/  VIADD R1, R1, 0xfffffd40 ;  /* 0xfffffd4001017836 */ /* 0x001fe20000000000 */
[----:B------:R-:W-:Y:S01]  /*0040*/  UMOV UR8, 0x400 ;  /* 0x0000040000087882 */ /* 0x000fe20000000000 */
[----:B------:R-:W-:Y:S01]  /*0050*/  ULDC.64 UR16, c[0x0][0x208] ;  /* 0x0000820000107ab9 */ /* 0x000fe20000000a00 */
[----:B------:R-:W0:Y:S01]  /*0060*/  S2R R15, SR_TID.X ;  /* 0x00000000000f7919 */ /* 0x000e220000002100 */
[----:B------:R-:W-:-:S02]  /*0070*/  CS2R R24, SRZ ;  /* 0x0000000000187805 */ /* 0x000fc4000001ff00 */
[----:B------:R-:W-:Y:S01]  /*0080*/  CS2R R26, SRZ ;  /* 0x00000000001a7805 */ /* 0x000fe2000001ff00 */
[----:B------:R-:W3:Y:S01]  /*0090*/  LDC R14, c[0x0][0x230] ;  /* 0x00008c00ff0e7b82 */ /* 0x000ee20000000800 */
[----:B------:R-:W-:Y:S02]  /*00a0*/  CS2R R28, SRZ ;  /* 0x00000000001c7805 */ /* 0x000fe4000001ff00 */
[----:B------:R-:W-:Y:S02]  /*00b0*/  CS2R R30, SRZ ;  /* 0x00000000001e7805 */ /* 0x000fe4000001ff00 */
[----:B------:R-:W-:Y:S02]  /*00c0*/  CS2R R32, SRZ ;  /* 0x0000000000207805 */ /* 0x000fe4000001ff00 */
[----:B------:R-:W-:Y:S02]  /*00d0*/  CS2R R34, SRZ ;  /* 0x0000000000227805 */ /* 0x000fe4000001ff00 */
[----:B------:R-:W-:-:S02]  /*00e0*/  CS2R R36, SRZ ;  /* 0x0000000000247805 */ /* 0x000fc4000001ff00 */
[----:B------:R-:W-:Y:S02]  /*00f0*/  CS2R R38, SRZ ;  /* 0x0000000000267805 */ /* 0x000fe4000001ff00 */
[----:B------:R-:W-:Y:S01]  /*0100*/  CS2R R40, SRZ ;  /* 0x0000000000287805 */ /* 0x000fe2000001ff00 */
[----:B------:R-:W4:Y:S01]  /*0110*/  S2UR UR4, SR_CgaCtaId ;  /* 0x00000000000479c3 */ /* 0x000f220000008800 */
[----:B------:R-:W-:Y:S02]  /*0120*/  CS2R R42, SRZ ;  /* 0x00000000002a7805 */ /* 0x000fe4000001ff00 */
[----:B------:R-:W-:Y:S02]  /*0130*/  CS2R R44, SRZ ;  /* 0x00000000002c7805 */ /* 0x000fe4000001ff00 */
[----:B------:R-:W-:Y:S02]  /*0140*/  CS2R R46, SRZ ;  /* 0x00000000002e7805 */ /* 0x000fe4000001ff00 */
[----:B------:R-:W-:-:S02]  /*0150*/  CS2R R48, SRZ ;  /* 0x0000000000307805 */ /* 0x000fc4000001ff00 */
[----:B------:R-:W-:Y:S02]  /*0160*/  CS2R R50, SRZ ;  /* 0x0000000000327805 */ /* 0x000fe4000001ff00 */
[----:B------:R-:W-:Y:S02]  /*0170*/  CS2R R120, SRZ ;  /* 0x0000000000787805 */ /* 0x000fe4000001ff00 */
[----:B------:R-:W-:Y:S01]  /*0180*/  CS2R R122, SRZ ;  /* 0x00000000007a7805 */ /* 0x000fe2000001ff00 */
[----:B-1----:R-:W-:Y:S01]  /*0190*/  VIADD R0, R53, 0x7f ;  /* 0x0000007f35007836 */ /* 0x002fe20000000000 */
[----:B------:R-:W-:Y:S02]  /*01a0*/  CS2R R124, SRZ ;  /* 0x00000000007c7805 */ /* 0x000fe4000001ff00 */
[----:B------:R-:W-:Y:S02]  /*01b0*/  CS2R R126, SRZ ;  /* 0x00000000007e7805 */ /* 0x000fe4000001ff00 */
[----:B------:R-:W-:-:S02]  /*01c0*/  CS2R R128, SRZ ;  /* 0x0000000000807805 */ /* 0x000fc4000001ff00 */
[----:B------:R-:W-:Y:S02]  /*01d0*/  CS2R R130, SRZ ;  /* 0x0000000000827805 */ /* 0x000fe4000001ff00 */
[----:B------:R-:W-:Y:S02]  /*01e0*/  SHF.R.S32.HI R3, RZ, 0x1f, R0 ;  /* 0x0000001fff037819 */ /* 0x000fe40000011400 */
[----:B------:R-:W-:Y:S02]  /*01f0*/  CS2R R64, SRZ ;  /* 0x0000000000407805 */ /* 0x000fe4000001ff00 */
[----:B------:R-:W-:Y:S01]  /*0200*/  CS2R R66, SRZ ;  /* 0x0000000000427805 */ /* 0x000fe2000001ff00 */
[----:B---3--:R-:W-:Y:S01]  /*0210*/  VIADD R14, R14, 0x3f ;  /* 0x0000003f0e0e7836 */ /* 0x008fe20000000000 */
[----:B------:R-:W-:Y:S02]  /*0220*/  LEA.HI R3, R3, R0, RZ, 0x7 ;  /* 0x0000000003037211 */ /* 0x000fe400078f38ff */
[----:B------:R-:W-:-:S02]  /*0230*/  CS2R R68, SRZ ;  /* 0x0000000000447805 */ /* 0x000fc4000001ff00 */
[----:B--2---:R-:W-:Y:S02]  /*0240*/  IABS R8, R5 ;  /* 0x0000000500087213 */ /* 0x004fe40000000000 */
[----:B------:R-:W-:Y:S02]  /*0250*/  CS2R R70, SRZ ;  /* 0x0000000000467805 */ /* 0x000fe4000001ff00 */
[----:B------:R-:W-:Y:S02]  /*0260*/  SHF.R.S32.HI R4, RZ, 0x7, R3 ;  /* 0x00000007ff047819 */ /* 0x000fe40000011403 */
[----:B------:R-:W-:Y:S02]  /*0270*/  CS2R R72, SRZ ;  /* 0x0000000000487805 */ /* 0x000fe4000001ff00 */
[----:B------:R-:W-:Y:S01]  /*0280*/  CS2R R74, SRZ ;  /* 0x00000000004a7805 */ /* 0x000fe2000001ff00 */
[----:B----4-:R-:W-:Y:S01]  /*0290*/  ULEA UR8, UR4, UR8, 0x18 ;  /* 0x0000000804087291 */ /* 0x010fe2000f8ec03f */
[----:B------:R-:W-:-:S02]  /*02a0*/  IABS R7, R4 ;  /* 0x0000000400077213 */ /* 0x000fc40000000000 */
[----:B------:R-:W-:Y:S02]  /*02b0*/  CS2R R76, SRZ ;  /* 0x00000000004c7805 */ /* 0x000fe4000001ff00 */
[----:B------:R-:W-:Y:S02]  /*02c0*/  IABS R10, R4 ;  /* 0x00000004000a7213 */ /* 0x000fe40000000000 */
[----:B------:R-:W-:Y:S01]  /*02d0*/  CS2R R78, SRZ ;  /* 0x00000000004e7805 */ /* 0x000fe2000001ff00 */
[----:B------:R-:W1:Y:S01]  /*02e0*/  I2F.RP R0, R7 ;  /* 0x0000000700007306 */ /* 0x000e620000209400 */
[----:B------:R-:W-:Y:S02]  /*02f0*/  CS2R R80, SRZ ;  /* 0x0000000000507805 */ /* 0x000fe4000001ff00 */
[----:B------:R-:W-:Y:S02]  /*0300*/  CS2R R82, SRZ ;  /* 0x0000000000527805 */ /* 0x000fe4000001ff00 */
[----:B------:R-:W-:-:S02]  /*0310*/  CS2R R84, SRZ ;  /* 0x0000000000547805 */ /* 0x000fc4000001ff00 */
[----:B------:R-:W-:Y:S01]  /*0320*/  CS2R R86, SRZ ;  /* 0x0000000000567805 */ /* 0x000fe2000001ff00 */
[----:B-1----:R-:W1:Y:S02]  /*0330*/  MUFU.RCP R0, R0 ;  /* 0x0000000000007308 */ /* 0x002e640000001000 */
[----:B-1----:R-:W-:Y:S02]  /*0340*/  VIADD R2, R0, 0xffffffe ;  /* 0x0ffffffe00027836 */ /* 0x002fe40000000000 */
[----:B------:R-:W-:-:S04]  /*0350*/  IMAD.MOV R0, RZ, RZ, -R10 ;  /* 0x000000ffff007224 */ /* 0x000fc800078e0a0a */
[----:B------:R1:W2:Y:S02]  /*0360*/  F2I.FTZ.U32.TRUNC.NTZ R3, R2 ;  /* 0x0000000200037305 */ /* 0x0002a4000021f000 */
[----:B-1----:R-:W-:Y:S02]  /*0370*/  IMAD.MOV.U32 R2, RZ, RZ, RZ ;  /* 0x000000ffff027224 */ /* 0x002fe400078e00ff */
[----:B--2---:R-:W-:-:S04]  /*0380*/  IMAD.MOV R6, RZ, RZ, -R3 ;  /* 0x000000ffff067224 */ /* 0x004fc800078e0a03 */
[----:B------:R-:W-:Y:S02]  /*0390*/  IMAD R9, R6, R7, RZ ;  /* 0x0000000706097224 */ /* 0x000fe400078e02ff */
[----:B------:R-:W-:Y:S02]  /*03a0*/  IMAD.MOV.U32 R6, RZ, RZ, R8 ;  /* 0x000000ffff067224 */ /* 0x000fe400078e0008 */
[----:B------:R-:W-:-:S06]  /*03b0*/  IMAD.HI.U32 R3, R3, R9, R2 ;  /* 0x0000000903037227 */ /* 0x000fcc00078e0002 */
[----:B------:R-:W-:-:S04]  /*03c0*/  IMAD.HI.U32 R3, R3, R6, RZ ;  /* 0x0000000603037227 */ /* 0x000fc800078e00ff */
[----:B------:R-:W-:-:S05]  /*03d0*/  IMAD R0, R3, R0, R6 ;  /* 0x0000000003007224 */ /* 0x000fca00078e0206 */
[----:B------:R-:W-:-:S13]  /*03e0*/  ISETP.GT.U32.AND P1, PT, R7, R0, PT ;  /* 0x000000000700720c */ /* 0x000fda0003f24070 */
[----:B------:R-:W-:Y:S02]  /*03f0*/  @!P1 IMAD.IADD R0, R0, 0x1, -R7 ;  /* 0x0000000100009824 */ /* 0x000fe400078e0a07 */
[----:B------:R-:W-:Y:S01]  /*0400*/  @!P1 VIADD R3, R3, 0x1 ;  /* 0x0000000103039836 */ /* 0x000fe20000000000 */
[----:B------:R-:W-:Y:S02]  /*0410*/  ISETP.NE.AND P1, PT, R4, RZ, PT ;  /* 0x000000ff0400720c */ /* 0x000fe40003f25270 */
[----:B------:R-:W-:Y:S02]  /*0420*/  ISETP.GE.U32.AND P0, PT, R0, R7, PT ;  /* 0x000000070000720c */ /* 0x000fe40003f06070 */
[----:B------:R-:W-:-:S04]  /*0430*/  LOP3.LUT R0, R5, R4, RZ, 0x3c, !PT ;  /* 0x0000000405007212 */ /* 0x000fc800078e3cff */
[----:B------:R-:W-:Y:S01]  /*0440*/  ISETP.GE.AND P2, PT, R0, RZ, PT ;  /* 0x000000ff0000720c */ /* 0x000fe20003f46270 */
[----:B------:R-:W-:-:S06]  /*0450*/  VIADD R0, R52, 0x7f ;  /* 0x0000007f34007836 */ /* 0x000fcc0000000000 */
[----:B------:R-:W-:-:S04]  /*0460*/  @P0 VIADD R3, R3, 0x1 ;  /* 0x0000000103030836 */ /* 0x000fc80000000000 */
[----:B------:R-:W-:Y:S01]  /*0470*/  IMAD.MOV.U32 R8, RZ, RZ, R3 ;  /* 0x000000ffff087224 */ /* 0x000fe200078e0003 */
[----:B------:R-:W-:-:S03]  /*0480*/  SHF.R.S32.HI R3, RZ, 0x1f, R0 ;  /* 0x0000001fff037819 */ /* 0x000fc60000011400 */
[----:B------:R-:W-:Y:S01]  /*0490*/  @!P2 IMAD.MOV R8, RZ, RZ, -R8 ;  /* 0x000000ffff08a224 */ /* 0x000fe200078e0a08 */
[----:B------:R-:W-:Y:S02]  /*04a0*/  LEA.HI R3, R3, R0, RZ, 0x7 ;  /* 0x0000000003037211 */ /* 0x000fe400078f38ff */
[----:B------:R-:W-:-:S04]  /*04b0*/  @!P1 LOP3.LUT R8, RZ, R4, RZ, 0x33, !PT ;  /* 0x00000004ff089212 */ /* 0x000fc800078e33ff */
[----:B------:R-:W-:Y:S01]  /*04c0*/  LEA.HI.SX32 R3, R3, -R8, 0x19 ;  /* 0x8000000803037211 */ /* 0x000fe200078fcaff */
[----:B------:R-:W-:-:S03]  /*04d0*/  IMAD.MOV R6, RZ, RZ, -R8 ;  /* 0x000000ffff067224 */ /* 0x000fc600078e0a08 */
[----:B------:R-:W-:Y:S01]  /*04e0*/  VIMNMX R9, R3, 0x1, PT ;  /* 0x0000000103097848 */ /* 0x000fe20003fe0100 */
[----:B------:R-:W-:-:S03]  /*04f0*/  IMAD R6, R4, R6, R5 ;  /* 0x0000000604067224 */ /* 0x000fc600078e0205 */
[-C--:B------:R-:W-:Y:S02]  /*0500*/  IABS R7, R9.reuse ;  /* 0x0000000900077213 */ /* 0x080fe40000000000 */
[----:B------:R-:W-:Y:S02]  /*0510*/  IABS R11, R9 ;  /* 0x00000009000b7213 */ /* 0x000fe40000000000 */
[----:B------:R-:W1:Y:S08]  /*0520*/  I2F.RP R0, R7 ;  /* 0x0000000700007306 */ /* 0x000e700000209400 */
[----:B-1----:R-:W1:Y:S02]  /*0530*/  MUFU.RCP R0, R0 ;  /* 0x0000000000007308 */ /* 0x002e640000001000 */
[----:B-1----:R-:W-:-:S02]  /*0540*/  VIADD R2, R0, 0xffffffe ;  /* 0x0ffffffe00027836 */ /* 0x002fc40000000000 */
[----:B------:R-:W-:-:S04]  /*0550*/  IMAD.MOV R0, RZ, RZ, -R11 ;  /* 0x000000ffff007224 */ /* 0x000fc800078e0a0b */
[----:B------:R1:W2:Y:S02]  /*0560*/  F2I.FTZ.U32.TRUNC.NTZ R3, R2 ;  /* 0x0000000200037305 */ /* 0x0002a4000021f000 */
[----:B-1----:R-:W-:Y:S02]  /*0570*/  IMAD.MOV.U32 R2, RZ, RZ, RZ ;  /* 0x000000ffff027224 */ /* 0x002fe400078e00ff */
[----:B--2---:R-:W-:-:S04]  /*0580*/  IMAD.MOV R10, RZ, RZ, -R3 ;  /* 0x000000ffff0a7224 */ /* 0x004fc800078e0a03 */
[----:B------:R-:W-:Y:S01]  /*0590*/  IMAD.MOV.U32 R4, RZ, RZ, R10 ;  /* 0x000000ffff047224 */ /* 0x000fe200078e000a */
[----:B------:R-:W-:-:S03]  /*05a0*/  IABS R10, R6 ;  /* 0x00000006000a7213 */ /* 0x000fc60000000000 */
[----:B------:R-:W-:Y:S02]  /*05b0*/  IMAD R5, R4, R7, RZ ;  /* 0x0000000704057224 */ /* 0x000fe400078e02ff */
[----:B------:R-:W-:Y:S02]  /*05c0*/  IMAD.MOV.U32 R4, RZ, RZ, R10 ;  /* 0x000000ffff047224 */ /* 0x000fe400078e000a */
[----:B------:R-:W-:Y:S01]  /*05d0*/  IMAD.HI.U32 R3, R3, R5, R2 ;  /* 0x0000000503037227 */ /* 0x000fe200078e0002 */
[----:B0-----:R-:W-:-:S05]  /*05e0*/  LOP3.LUT R5, R15, 0x7f, RZ, 0xc0, !PT ;  /* 0x0000007f0f057812 */ /* 0x001fca00078ec0ff */
        /* <DEDUP_REMOVED lines=8> */
[----:B------:R-:W-:-:S07]  /*0670*/  ISETP.GE.AND P2, PT, R0, RZ, PT ;  /* 0x000000ff0000720c */ /* 0x000fce0003f46270 */
[----:B------:R-:W-:Y:S01]  /*0680*/  @P0 VIADD R3, R3, 0x1 ;  /* 0x0000000103030836 */ /* 0x000fe20000000000 */
[----:B------:R-:W-:-:S05]  /*0690*/  ISETP.GE.AND P0, PT, R14, 0x40, PT ;  /* 0x000000400e00780c */ /* 0x000fca0003f06270 */
[----:B------:R-:W-:Y:S01]  /*06a0*/  @!P2 IMAD.MOV R3, RZ, RZ, -R3 ;  /* 0x000000ffff03a224 */ /* 0x000fe200078e0a03 */
[----:B------:R-:W-:-:S05]  /*06b0*/  @!P1 LOP3.LUT R3, RZ, R9, RZ, 0x33, !PT ;  /* 0x00000009ff039212 */ /* 0x000fca00078e33ff */
[----:B------:R-:W-:-:S04]  /*06c0*/  IMAD.MOV R0, RZ, RZ, -R3 ;  /* 0x000000ffff007224 */ /* 0x000fc800078e0a03 */
[----:B------:R-:W-:-:S04]  /*06d0*/  IMAD R0, R9, R0, R6 ;  /* 0x0000000009007224 */ /* 0x000fc800078e0206 */
[----:B------:R-:W-:-:S04]  /*06e0*/  IMAD.IADD R0, R8, 0x1, R0 ;  /* 0x0000000108007824 */ /* 0x000fc800078e0200 */
[----:B------:R-:W-:Y:S02]  /*06f0*/  IMAD R20, R0, 0x80, R5 ;  /* 0x0000008000147824 */ /* 0x000fe400078e0205 */
[----:B------:R-:W-:-:S03]  /*0700*/  IMAD.SHL.U32 R0, R3, 0x80, RZ ;  /* 0x0000008003007824 */ /* 0x000fc600078e00ff */
[----:B------:R0:W-:Y:S01]  /*0710*/  STL [R1+0x1d8], R20 ;  /* 0x0001d81401007387 */ /* 0x0001e20000100800 */
[----:B------:R-:W-:Y:S05]  /*0720*/  @!P0 BRA `(.L_x_0) ;  /* 0x000000a800e48947 */ /* 0x000fea0003800000 */
[----:B------:R-:W-:Y:S01]  /*0730*/  IABS R11, R52 ;  /* 0x00000034000b7213 */ /* 0x000fe20000000000 */
[----:B------:R-:W-:Y:S01]  /*0740*/  ULDC UR4, c[0x0][0x234] ;  /* 0x00008d0000047ab9 */ /* 0x000fe20000000800 */
[----:B------:R-:W-:Y:S01]  /*0750*/  IABS R3, R53 ;  /* 0x0000003500037213 */ /* 0x000fe20000000000 */
[----:B------:R-:W-:Y:S01]  /*0760*/  ULDC.64 UR6, c[0x0][0x210] ;  /* 0x0000840000067ab9 */ /* 0x000fe20000000a00 */
[----:B------:R-:W1:Y:S01]  /*0770*/  I2F.RP R2, R11 ;  /* 0x0000000b00027306 */ /* 0x000e620000209400 */
[----:B------:R-:W-:Y:S01]  /*0780*/  USHF.R.U32.HI UR12, URZ, 0x4, UR8 ;  /* 0x000000043f0c7899 */ /* 0x000fe20008011608 */
[----:B------:R-:W-:Y:S01]  /*0790*/  LOP3.LUT R251, R15, 0x3f, RZ, 0xc0, !PT ;  /* 0x0000003f0ffb7812 */ /* 0x000fe200078ec0ff */
[----:B------:R-:W-:Y:S01]  /*07a0*/  ULDC UR9, c[0x0][0x23c] ;  /* 0x00008f0000097ab9 */ /* 0x000fe20000000800 */
[----:B------:R-:W-:Y:S01]  /*07b0*/  UMOV UR5, URZ ;  /* 0x0000003f00057c82 */ /* 0x000fe20008000000 */
[----:B------:R-:W-:Y:S01]  /*07c0*/  USGXT.U32 UR12, UR12, 0xe ;  /* 0x0000000e0c0c789a */ /* 0x000fe20008000000 */
[----:B------:R-:W-:Y:S01]  /*07d0*/  CS2R R102, SRZ ;  /* 0x0000000000667805 */ /* 0x000fe2000001ff00 */
[----:B------:R-:W-:Y:S01]  /*07e0*/  IMAD R251, R251, UR9, RZ ;  /* 0x00000009fbfb7c24 */ /* 0x000fe2000f8e02ff */
[----:B------:R-:W2:Y:S01]  /*07f0*/  I2F.RP R8, R3 ;  /* 0x0000000300087306 */ /* 0x000ea20000209400 */
[----:B------:R-:W-:Y:S01]  /*0800*/  ULDC UR11, c[0x0][0x230] ;  /* 0x00008c00000b7ab9 */ /* 0x000fe20000000800 */
[----:B------:R-:W-:-:S02]  /*0810*/  CS2R R104, SRZ ;  /* 0x0000000000687805 */ /* 0x000fc4000001ff00 */
[----:B------:R-:W-:Y:S02]  /*0820*/  CS2R R106, SRZ ;  /* 0x00000000006a7805 */ /* 0x000fe4000001ff00 */
[----:B------:R-:W-:Y:S02]  /*0830*/  SHF.R.S32.HI R252, RZ, 0x1f, R251 ;  /* 0x0000001ffffc7819 */ /* 0x000fe400000114fb */
[----:B------:R-:W-:Y:S02]  /*0840*/  CS2R R108, SRZ ;  /* 0x00000000006c7805 */ /* 0x000fe4000001ff00 */
[----:B------:R-:W-:Y:S02]  /*0850*/  CS2R R110, SRZ ;  /* 0x00000000006e7805 */ /* 0x000fe4000001ff00 */
[----:B------:R-:W-:Y:S01]  /*0860*/  CS2R R112, SRZ ;  /* 0x0000000000707805 */ /* 0x000fe2000001ff00 */
[----:B-1----:R-:W1:Y:S01]  /*0870*/  MUFU.RCP R2, R2 ;  /* 0x0000000200027308 */ /* 0x002e620000001000 */
[----:B------:R-:W-:-:S02]  /*0880*/  SHF.L.U64.HI R252, R251, 0x1, R252 ;  /* 0x00000001fbfc7819 */ /* 0x000fc400000102fc */
[----:B------:R-:W-:Y:S02]  /*0890*/  CS2R R114, SRZ ;  /* 0x0000000000727805 */ /* 0x000fe4000001ff00 */
[----:B------:R-:W-:Y:S02]  /*08a0*/  CS2R R116, SRZ ;  /* 0x0000000000747805 */ /* 0x000fe4000001ff00 */
[----:B------:R-:W-:Y:S02]  /*08b0*/  CS2R R118, SRZ ;  /* 0x0000000000767805 */ /* 0x000fe4000001ff00 */
[----:B------:R-:W-:Y:S02]  /*08c0*/  CS2R R120, SRZ ;  /* 0x0000000000787805 */ /* 0x000fe4000001ff00 */
[----:B------:R-:W-:Y:S02]  /*08d0*/  CS2R R122, SRZ ;  /* 0x00000000007a7805 */ /* 0x000fe4000001ff00 */
[----:B------:R-:W-:Y:S01]  /*08e0*/  CS2R R124, SRZ ;  /* 0x00000000007c7805 */ /* 0x000fe2000001ff00 */
[----:B--2---:R-:W2:Y:S01]  /*08f0*/  MUFU.RCP R8, R8 ;  /* 0x0000000800087308 */ /* 0x004ea20000001000 */
[----:B------:R-:W-:-:S02]  /*0900*/  CS2R R126, SRZ ;  /* 0x00000000007e7805 */ /* 0x000fc4000001ff00 */
[----:B------:R-:W-:Y:S02]  /*0910*/  CS2R R128, SRZ ;  /* 0x0000000000807805 */ /* 0x000fe4000001ff00 */
[----:B------:R-:W-:Y:S02]  /*0920*/  CS2R R130, SRZ ;  /* 0x0000000000827805 */ /* 0x000fe4000001ff00 */
[----:B------:R-:W-:Y:S02]  /*0930*/  CS2R R132, SRZ ;  /* 0x0000000000847805 */ /* 0x000fe4000001ff00 */
[----:B------:R-:W-:Y:S02]  /*0940*/  CS2R R134, SRZ ;  /* 0x0000000000867805 */ /* 0x000fe4000001ff00 */
[----:B------:R-:W-:Y:S02]  /*0950*/  CS2R R136, SRZ ;  /* 0x0000000000887805 */ /* 0x000fe4000001ff00 */
[----:B------:R-:W-:-:S02]  /*0960*/  CS2R R138, SRZ ;  /* 0x00000000008a7805 */ /* 0x000fc4000001ff00 */
[----:B------:R-:W-:Y:S01]  /*0970*/  CS2R R140, SRZ ;  /* 0x00000000008c7805 */ /* 0x000fe2000001ff00 */
[----:B-1----:R-:W-:Y:S01]  /*0980*/  VIADD R4, R2, 0xffffffe ;  /* 0x0ffffffe02047836 */ /* 0x002fe20000000000 */
[----:B------:R-:W-:Y:S02]  /*0990*/  IABS R2, R20 ;  /* 0x0000001400027213 */ /* 0x000fe40000000000 */
[----:B------:R-:W-:Y:S02]  /*09a0*/  CS2R R142, SRZ ;  /* 0x00000000008e7805 */ /* 0x000fe4000001ff00 */
[----:B------:R-:W-:Y:S01]  /*09b0*/  CS2R R144, SRZ ;  /* 0x0000000000907805 */ /* 0x000fe2000001ff00 */
[----:B------:R1:W3:Y:S01]  /*09c0*/  F2I.FTZ.U32.TRUNC.NTZ R5, R4 ;  /* 0x0000000400057305 */ /* 0x0002e2000021f000 */
[----:B------:R-:W-:Y:S02]  /*09d0*/  CS2R R146, SRZ ;  /* 0x0000000000927805 */ /* 0x000fe4000001ff00 */
[----:B------:R-:W-:-:S02]  /*09e0*/  CS2R R148, SRZ ;  /* 0x0000000000947805 */ /* 0x000fc4000001ff00 */
[----:B------:R-:W-:Y:S01]  /*09f0*/  CS2R R150, SRZ ;  /* 0x0000000000967805 */ /* 0x000fe2000001ff00 */
[----:B--2---:R-:W-:Y:S01]  /*0a00*/  VIADD R6, R8, 0xffffffe ;  /* 0x0ffffffe08067836 */ /* 0x004fe20000000000 */
[----:B------:R-:W-:Y:S01]  /*0a10*/  UMOV UR15, 0x40000040 ;  /* 0x40000040000f7882 */ /* 0x000fe20000000000 */
[----:B------:R-:W-:Y:S02]  /*0a20*/  IMAD.SHL.U32 R251, R251, 0x2, RZ ;  /* 0x00000002fbfb7824 */ /* 0x000fe400078e00ff */
[----:B------:R-:W2:Y:S01]  /*0a30*/  F2I.FTZ.U32.TRUNC.NTZ R7, R6 ;  /* 0x0000000600077305 */ /* 0x000ea2000021f000 */
[----:B-1----:R-:W-:Y:S02]  /*0a40*/  IMAD.MOV.U32 R4, RZ, RZ, RZ ;  /* 0x000000ffff047224 */ /* 0x002fe400078e00ff */
[----:B------:R-:W-:Y:S02]  /*0a50*/  IMAD.U32 R250, RZ, RZ, UR11 ;  /* 0x0000000bfffa7e24 */ /* 0x000fe4000f8e00ff */
[----:B---3--:R-:W-:-:S04]  /*0a60*/  IMAD.MOV R10, RZ, RZ, -R5 ;  /* 0x000000ffff0a7224 */ /* 0x008fc800078e0a05 */
[----:B------:R-:W-:-:S04]  /*0a70*/  IMAD R9, R10, R11, RZ ;  /* 0x0000000b0a097224 */ /* 0x000fc800078e02ff */
[----:B------:R-:W-:Y:S01]  /*0a80*/  IMAD.HI.U32 R5, R5, R9, R4 ;  /* 0x0000000905057227 */ /* 0x000fe200078e0004 */
[----:B------:R-:W-:-:S03]  /*0a90*/  SHF.R.U32.HI R9, RZ, 0x6, R15 ;  /* 0x00000006ff097819 */ /* 0x000fc6000001160f */
[----:B--2---:R-:W-:Y:S01]  /*0aa0*/  IMAD.MOV R6, RZ, RZ, -R7 ;  /* 0x000000ffff067224 */ /* 0x004fe200078e0a07 */
[----:B------:R-:W-:Y:S01]  /*0ab0*/  SGXT.U32 R9, R9, 0x1 ;  /* 0x000000010909781a */ /* 0x000fe20000000000 */
[----:B------:R-:W-:-:S03]  /*0ac0*/  IMAD.HI.U32 R5, R5, R2, RZ ;  /* 0x0000000205057227 */ /* 0x000fc600078e00ff */
[----:B------:R-:W-:Y:S01]  /*0ad0*/  LOP3.LUT R4, R0, R9, RZ, 0xfc, !PT ;  /* 0x0000000900047212 */ /* 0x000fe200078efcff */
[----:B------:R-:W-:Y:S02]  /*0ae0*/  IMAD.MOV R5, RZ, RZ, -R5 ;  /* 0x000000ffff057224 */ /* 0x000fe400078e0a05 */
[----:B------:R-:W-:Y:S01]  /*0af0*/  IMAD R9, R6, R3, RZ ;  /* 0x0000000306097224 */ /* 0x000fe200078e02ff */
[C---:B------:R-:W-:Y:S01]  /*0b00*/  LOP3.LUT R13, R4.reuse, 0x7e, RZ, 0xfc, !PT ;  /* 0x0000007e040d7812 */ /* 0x040fe200078efcff */
[----:B------:R-:W-:Y:S01]  /*0b10*/  IMAD.MOV.U32 R6, RZ, RZ, RZ ;  /* 0x000000ffff067224 */ /* 0x000fe200078e00ff */
[----:B------:R-:W-:Y:S01]  /*0b20*/  LOP3.LUT R17, R4, 0x7c, RZ, 0xfc, !PT ;  /* 0x0000007c04117812 */ /* 0x000fe200078efcff */
[----:B------:R-:W-:Y:S01]  /*0b30*/  IMAD R2, R11, R5, R2 ;  /* 0x000000050b027224 */ /* 0x000fe200078e0202 */
[----:B------:R-:W-:Y:S01]  /*0b40*/  IABS R8, R13 ;  /* 0x0000000d00087213 */ /* 0x000fe20000000000 */
[----:B------:R-:W-:Y:S01]  /*0b50*/  IMAD.HI.U32 R5, R7, R9, R6 ;  /* 0x0000000907057227 */ /* 0x000fe200078e0006 */
[----:B------:R-:W-:-:S02]  /*0b60*/  IABS R10, R17 ;  /* 0x00000011000a7213 */ /* 0x000fc40000000000 */
[----:B------:R-:W-:Y:S02]  /*0b70*/  ISETP.GT.U32.AND P0, PT, R11, R2, PT ;  /* 0x000000020b00720c */ /* 0x000fe40003f04070 */
[C---:B------:R-:W-:Y:S01]  /*0b80*/  LOP3.LUT R18, R4.reuse, 0x7a, RZ, 0xfc, !PT ;  /* 0x0000007a04127812 */ /* 0x040fe200078efcff */
[----:B------:R-:W-:Y:S01]  /*0b90*/  IMAD.HI.U32 R6, R5, R8, RZ ;  /* 0x0000000805067227 */ /* 0x000fe200078e00ff */
[C---:B------:R-:W-:Y:S02]  /*0ba0*/  LOP3.LUT R19, R4.reuse, 0x78, RZ, 0xfc, !PT ;  /* 0x0000007804137812 */ /* 0x040fe400078efcff */
[----:B------:R-:W-:Y:S01]  /*0bb0*/  IABS R16, R18 ;  /* 0x0000001200107213 */ /* 0x000fe20000000000 */
[----:B------:R-:W-:Y:S01]  /*0bc0*/  IMAD.MOV R6, RZ, RZ, -R6 ;  /* 0x000000ffff067224 */ /* 0x000fe200078e0a06 */
[----:B------:R-:W-:Y:S01]  /*0bd0*/  ISETP.GE.AND P4, PT, R13, RZ, PT ;  /* 0x000000ff0d00720c */ /* 0x000fe20003f86270 */
[----:B------:R-:W-:Y:S01]  /*0be0*/  IMAD.HI.U32 R7, R5, R10, RZ ;  /* 0x0000000a05077227 */ /* 0x000fe200078e00ff */
[----:B------:R-:W-:-:S02]  /*0bf0*/  LOP3.LUT R13, R4, 0x76, RZ, 0xfc, !PT ;  /* 0x00000076040d7812 */ /* 0x000fc400078efcff */
[C---:B------:R-:W-:Y:S01]  /*0c00*/  LOP3.LUT R23, R4.reuse, 0x6e, RZ, 0xfc, !PT ;  /* 0x0000006e04177812 */ /* 0x040fe200078efcff */
[C---:B------:R-:W-:Y:S01]  /*0c10*/  IMAD R9, R3.reuse, R6, R8 ;  /* 0x0000000603097224 */ /* 0x040fe200078e0208 */
[----:B------:R-:W-:Y:S01]  /*0c20*/  LOP3.LUT R21, R4, 0x70, RZ, 0xfc, !PT ;  /* 0x0000007004157812 */ /* 0x000fe200078efcff */
[----:B------:R-:W-:Y:S01]  /*0c30*/  IMAD.MOV R12, RZ, RZ, -R7 ;  /* 0x000000ffff0c7224 */ /* 0x000fe200078e0a07 */
[----:B------:R-:W-:Y:S01]  /*0c40*/  IABS R22, R23 ;  /* 0x0000001700167213 */ /* 0x000fe20000000000 */
[----:B------:R-:W-:Y:S01]  /*0c50*/  @!P0 IMAD.IADD R2, R2, 0x1, -R11 ;  /* 0x0000000102028824 */ /* 0x000fe200078e0a0b */
[C---:B------:R-:W-:Y:S01]  /*0c60*/  ISETP.GT.U32.AND P2, PT, R3.reuse, R9, PT ;  /* 0x000000090300720c */ /* 0x040fe20003f44070 */
[----:B------:R-:W-:Y:S01]  /*0c70*/  IMAD R6, R3, R12, R10 ;  /* 0x0000000c03067224 */ /* 0x000fe200078e020a */
[----:B------:R-:W-:Y:S01]  /*0c80*/  IABS R10, R19 ;  /* 0x00000013000a7213 */ /* 0x000fe20000000000 */
[----:B------:R-:W-:Y:S01]  /*0c90*/  IMAD.HI.U32 R7, R5, R16, RZ ;  /* 0x0000001005077227 */ /* 0x000fe200078e00ff */
[----:B------:R-:W-:-:S02]  /*0ca0*/  ISETP.GT.U32.AND P1, PT, R11, R2, PT ;  /* 0x000000020b00720c */ /* 0x000fc40003f24070 */
[----:B------:R-:W-:Y:S01]  /*0cb0*/  ISETP.GE.AND P0, PT, R20, RZ, PT ;  /* 0x000000ff1400720c */ /* 0x000fe20003f06270 */
[----:B------:R-:W-:Y:S01]  /*0cc0*/  IMAD.MOV R7, RZ, RZ, -R7 ;  /* 0x000000ffff077224 */ /* 0x000fe200078e0a07 */
[----:B------:R-:W-:Y:S01]  /*0cd0*/  IABS R12, R13 ;  /* 0x0000000d000c7213 */ /* 0x000fe20000000000 */
[----:B------:R-:W-:Y:S01]  /*0ce0*/  IMAD.HI.U32 R8, R5, R10, RZ ;  /* 0x0000000a05087227 */ /* 0x000fe200078e00ff */
[----:B------:R-:W-:Y:S02]  /*0cf0*/  ISETP.GT.U32.AND P3, PT, R3, R6, PT ;  /* 0x000000060300720c */ /* 0x000fe40003f64070 */
[----:B0-----:R-:W-:Y:S01]  /*0d00*/  IABS R20, R21 ;  /* 0x0000001500147213 */ /* 0x001fe20000000000 */
[----:B------:R-:W-:Y:S01]  /*0d10*/  @!P2 IMAD.IADD R9, R9, 0x1, -R3 ;  /* 0x000000010909a824 */ /* 0x000fe200078e0a03 */
[----:B------:R-:W-:Y:S01]  /*0d20*/  ISETP.NE.AND P2, PT, R52, RZ, PT ;  /* 0x000000ff3400720c */ /* 0x000fe20003f45270 */
[C---:B------:R-:W-:Y:S01]  /*0d30*/  IMAD R7, R3.reuse, R7, R16 ;  /* 0x0000000703077224 */ /* 0x040fe200078e0210 */
[----:B------:R-:W-:Y:S01]  /*0d40*/  LOP3.LUT R24, R4, 0x6c, RZ, 0xfc, !PT ;  /* 0x0000006c04187812 */ /* 0x000fe200078efcff */
[----:B------:R-:W-:Y:S01]  /*0d50*/  IMAD.MOV R8, RZ, RZ, -R8 ;  /* 0x000000ffff087224 */ /* 0x000fe200078e0a08 */
[C---:B------:R-:W-:Y:S01]  /*0d60*/  ISETP.GT.U32.AND P6, PT, R3.reuse, R9, PT ;  /* 0x000000090300720c */ /* 0x040fe20003fc4070 */
[----:B------:R-:W-:Y:S01]  /*0d70*/  @!P1 IMAD.IADD R2, R2, 0x1, -R11 ;  /* 0x0000000102029824 */ /* 0x000fe200078e0a0b */
[C---:B------:R-:W-:Y:S01]  /*0d80*/  ISETP.GT.U32.AND P1, PT, R3.reuse, R7, PT ;  /* 0x000000070300720c */ /* 0x040fe20003f24070 */
[----:B------:R-:W-:Y:S01]  /*0d90*/  IMAD R8, R3, R8, R10 ;  /* 0x0000000803087224 */ /* 0x000fe200078e020a */
[C---:B------:R-:W-:Y:S01]  /*0da0*/  LOP3.LUT R25, R4.reuse, 0x6a, RZ, 0xfc, !PT ;  /* 0x0000006a04197812 */ /* 0x040fe200078efcff */
[----:B------:R-:W-:Y:S01]  /*0db0*/  @!P0 IMAD.MOV R2, RZ, RZ, -R2 ;  /* 0x000000ffff028224 */ /* 0x000fe200078e0a02 */
[----:B------:R-:W-:Y:S01]  /*0dc0*/  ISETP.GE.AND P0, PT, R17, RZ, PT ;  /* 0x000000ff1100720c */ /* 0x000fe20003f06270 */
[----:B------:R-:W-:Y:S01]  /*0dd0*/  IMAD.HI.U32 R10, R5, R12, RZ ;  /* 0x0000000c050a7227 */ /* 0x000fe200078e00ff */
[----:B------:R-:W-:-:S02]  /*0de0*/  LOP3.LUT R17, R4, 0x74, RZ, 0xfc, !PT ;  /* 0x0000007404117812 */ /* 0x000fc400078efcff */
[----:B------:R-:W-:Y:S01]  /*0df0*/  @!P2 LOP3.LUT R2, RZ, R52, RZ, 0x33, !PT ;  /* 0x00000034ff02a212 */ /* 0x000fe200078e33ff */
[----:B------:R-:W-:Y:S01]  /*0e00*/  IMAD.MOV R10, RZ, RZ, -R10 ;  /* 0x000000ffff0a7224 */ /* 0x000fe200078e0a0a */
[----:B------:R-:W-:Y:S01]  /*0e10*/  IABS R11, R17 ;  /* 0x00000011000b7213 */ /* 0x000fe20000000000 */
[--C-:B------:R-:W-:Y:S01]  /*0e20*/  @!P6 IMAD.IADD R9, R9, 0x1, -R3.reuse ;  /* 0x000000010909e824 */ /* 0x100fe200078e0a03 */
[----:B------:R-:W-:Y:S01]  /*0e30*/  ISETP.GT.U32.AND P6, PT, R3, R8, PT ;  /* 0x000000080300720c */ /* 0x000fe20003fc4070 */
[----:B------:R-:W-:Y:S01]  /*0e40*/  @!P1 IMAD.IADD R7, R7, 0x1, -R3 ;  /* 0x0000000107079824 */ /* 0x000fe200078e0a03 */
[----:B------:R-:W-:Y:S01]  /*0e50*/  ISETP.GE.AND P2, PT, R19, RZ, PT ;  /* 0x000000ff1300720c */ /* 0x000fe20003f46270 */
[C---:B------:R-:W-:Y:S01]  /*0e60*/  IMAD R10, R3.reuse, R10, R12 ;  /* 0x0000000a030a7224 */ /* 0x040fe200078e020c */
[----:B------:R-:W-:Y:S01]  /*0e70*/  LOP3.LUT R19, R4, 0x72, RZ, 0xfc, !PT ;  /* 0x0000007204137812 */ /* 0x000fe200078efcff */
[----:B------:R-:W-:Y:S01]  /*0e80*/  IMAD.MOV.U32 R12, RZ, RZ, R11 ;  /* 0x000000ffff0c7224 */ /* 0x000fe200078e000b */
[----:B------:R-:W-:Y:S01]  /*0e90*/  ISETP.GT.U32.AND P1, PT, R3, R7, PT ;  /* 0x000000070300720c */ /* 0x000fe20003f24070 */
[----:B------:R-:W-:Y:S01]  /*0ea0*/  @!P3 IMAD.IADD R6, R6, 0x1, -R3 ;  /* 0x000000010606b824 */ /* 0x000fe200078e0a03 */
[----:B------:R-:W-:Y:S01]  /*0eb0*/  ISETP.GE.AND P3, PT, R18, RZ, PT ;  /* 0x000000ff1200720c */ /* 0x000fe20003f66270 */
[----:B------:R-:W-:Y:S01]  /*0ec0*/  IMAD.HI.U32 R11, R5, R12, RZ ;  /* 0x0000000c050b7227 */ /* 0x000fe200078e00ff */
[----:B------:R-:W-:-:S02]  /*0ed0*/  IABS R18, R19 ;  /* 0x0000001300127213 */ /* 0x000fc40000000000 */
[----:B------:R-:W-:Y:S01]  /*0ee0*/  ISETP.GT.U32.AND P5, PT, R3, R6, PT ;  /* 0x000000060300720c */ /* 0x000fe20003fa4070 */
[----:B------:R-:W-:Y:S01]  /*0ef0*/  @!P6 IMAD.IADD R8, R8, 0x1, -R3 ;  /* 0x000000010808e824 */ /* 0x000fe200078e0a03 */
[C---:B------:R-:W-:Y:S01]  /*0f00*/  LOP3.LUT R27, R4.reuse, 0x62, RZ, 0xfc, !PT ;  /* 0x00000062041b7812 */ /* 0x040fe200078efcff */
[----:B------:R-:W-:Y:S01]  /*0f10*/  IMAD.MOV R11, RZ, RZ, -R11 ;  /* 0x000000ffff0b7224 */ /* 0x000fe200078e0a0b */
[C---:B------:R-:W-:Y:S01]  /*0f20*/  LOP3.LUT R31, R4.reuse, 0x5a, RZ, 0xfc, !PT ;  /* 0x0000005a041f7812 */ /* 0x040fe200078efcff */
[----:B------:R-:W-:Y:S01]  /*0f30*/  IMAD.HI.U32 R16, R5, R22, RZ ;  /* 0x0000001605107227 */ /* 0x000fe200078e00ff */
[----:B------:R-:W-:Y:S02]  /*0f40*/  ISETP.GT.U32.AND P6, PT, R3, R8, PT ;  /* 0x000000080300720c */ /* 0x000fe40003fc4070 */
[----:B------:R-:W-:Y:S01]  /*0f50*/  IABS R28, R27 ;  /* 0x0000001b001c7213 */ /* 0x000fe20000000000 */
[----:B------:R-:W-:Y:S01]  /*0f60*/  @!P1 IMAD.IADD R7, R7, 0x1, -R3 ;  /* 0x0000000107079824 */ /* 0x000fe200078e0a03 */
[C---:B------:R-:W-:Y:S01]  /*0f70*/  ISETP.GT.U32.AND P1, PT, R3.reuse, R10, PT ;  /* 0x0000000a0300720c */ /* 0x040fe20003f24070 */
[----:B------:R-:W-:Y:S01]  /*0f80*/  IMAD R11, R3, R11, R12 ;  /* 0x0000000b030b7224 */ /* 0x000fe200078e020c */
[----:B------:R-:W-:Y:S01]  /*0f90*/  IABS R32, R31 ;  /* 0x0000001f00207213 */ /* 0x000fe20000000000 */
[----:B------:R-:W-:Y:S01]  /*0fa0*/  IMAD.MOV R16, RZ, RZ, -R16 ;  /* 0x000000ffff107224 */ /* 0x000fe200078e0a10 */
[C---:B------:R-:W-:Y:S01]  /*0fb0*/  LOP3.LUT R29, R4.reuse, 0x5c, RZ, 0xfc, !PT ;  /* 0x0000005c041d7812 */ /* 0x040fe200078efcff */
[----:B------:R-:W-:Y:S01]  /*0fc0*/  IMAD.HI.U32 R12, R5, R18, RZ ;  /* 0x00000012050c7227 */ /* 0x000fe200078e00ff */
[----:B------:R-:W-:-:S02]  /*0fd0*/  LOP3.LUT R33, R4, 0x58, RZ, 0xfc, !PT ;  /* 0x0000005804217812 */ /* 0x000fc400078efcff */
[----:B------:R-:W-:Y:S01]  /*0fe0*/  IABS R30, R29 ;  /* 0x0000001d001e7213 */ /* 0x000fe20000000000 */
[--C-:B------:R-:W-:Y:S01]  /*0ff0*/  @!P6 IMAD.IADD R8, R8, 0x1, -R3.reuse ;  /* 0x000000010808e824 */ /* 0x100fe200078e0a03 */
[C---:B------:R-:W-:Y:S01]  /*1000*/  ISETP.GT.U32.AND P6, PT, R3.reuse, R11, PT ;  /* 0x0000000b0300720c */ /* 0x040fe20003fc4070 */
[----:B------:R-:W-:Y:S01]  /*1010*/  IMAD R16, R3, R16, R22 ;  /* 0x0000001003107224 */ /* 0x000fe200078e0216 */
[----:B------:R-:W-:Y:S01]  /*1020*/  LOP3.LUT R35, R4, 0x54, RZ, 0xfc, !PT ;  /* 0x0000005404237812 */ /* 0x000fe200078efcff */
[--C-:B------:R-:W-:Y:S01]  /*1030*/  @!P1 IMAD.IADD R10, R10, 0x1, -R3.reuse ;  /* 0x000000010a0a9824 */ /* 0x100fe200078e0a03 */
[----:B------:R-:W-:Y:S01]  /*1040*/  ISETP.GE.AND P1, PT, R17, RZ, PT ;  /* 0x000000ff1100720c */ /* 0x000fe20003f26270 */
[----:B------:R-:W-:Y:S01]  /*1050*/  @!P5 IMAD.IADD R6, R6, 0x1, -R3 ;  /* 0x000000010606d824 */ /* 0x000fe200078e0a03 */
[----:B------:R-:W-:Y:S01]  /*1060*/  ISETP.GE.AND P5, PT, R13, RZ, PT ;  /* 0x000000ff0d00720c */ /* 0x000fe20003fa6270 */
[----:B------:R-:W-:Y:S01]  /*1070*/  IMAD.MOV R12, RZ, RZ, -R12 ;  /* 0x000000ffff0c7224 */ /* 0x000fe200078e0a0c */
[C---:B------:R-:W-:Y:S01]  /*1080*/  LOP3.LUT R37, R4.reuse, 0x4a, RZ, 0xfc, !PT ;  /* 0x0000004a04257812 */ /* 0x040fe200078efcff */
[----:B------:R-:W-:Y:S01]  /*1090*/  IMAD.HI.U32 R13, R5, R20, RZ ;  /* 0x00000014050d7227 */ /* 0x000fe200078e00ff */
[----:B------:R-:W-:-:S02]  /*10a0*/  LOP3.LUT R39, R4, 0x48, RZ, 0xfc, !PT ;  /* 0x0000004804277812 */ /* 0x000fc400078efcff */
[C---:B------:R-:W-:Y:S01]  /*10b0*/  LOP3.LUT R41, R4.reuse, 0x46, RZ, 0xfc, !PT ;  /* 0x0000004604297812 */ /* 0x040fe200078efcff */
[----:B------:R-:W-:Y:S01]  /*10c0*/  @!P6 IMAD.IADD R11, R11, 0x1, -R3 ;  /* 0x000000010b0be824 */ /* 0x000fe200078e0a03 */
[C---:B------:R-:W-:Y:S01]  /*10d0*/  ISETP.GT.U32.AND P6, PT, R3.reuse, R10, PT ;  /* 0x0000000a0300720c */ /* 0x040fe20003fc4070 */
[C---:B------:R-:W-:Y:S01]  /*10e0*/  IMAD R12, R3.reuse, R12, R18 ;  /* 0x0000000c030c7224 */ /* 0x040fe200078e0212 */
[----:B------:R-:W-:Y:S01]  /*10f0*/  IABS R18, R24 ;  /* 0x0000001800127213 */ /* 0x000fe20000000000 */
[----:B------:R-:W-:Y:S01]  /*1100*/  IMAD.MOV R13, RZ, RZ, -R13 ;  /* 0x000000ffff0d7224 */ /* 0x000fe200078e0a0d */
[----:B------:R-:W-:Y:S01]  /*1110*/  IABS R40, R41 ;  /* 0x0000002900287213 */ /* 0x000fe20000000000 */
[----:B------:R-:W-:Y:S01]  /*1120*/  @!P0 IMAD.MOV R6, RZ, RZ, -R6 ;  /* 0x000000ffff068224 */ /* 0x000fe200078e0a06 */
[C---:B------:R-:W-:Y:S01]  /*1130*/  ISETP.GT.U32.AND P0, PT, R3.reuse, R11, PT ;  /* 0x0000000b0300720c */ /* 0x040fe20003f04070 */
[C---:B------:R-:W-:Y:S01]  /*1140*/  IMAD R13, R3.reuse, R13, R20 ;  /* 0x0000000d030d7224 */ /* 0x040fe200078e0214 */
[----:B------:R-:W-:Y:S01]  /*1150*/  IABS R20, R25 ;  /* 0x0000001900147213 */ /* 0x000fe20000000000 */
[----:B------:R-:W-:Y:S01]  /*1160*/  @!P4 IMAD.MOV R9, RZ, RZ, -R9 ;  /* 0x000000ffff09c224 */ /* 0x000fe200078e0a09 */
[----:B------:R-:W-:Y:S01]  /*1170*/  ISETP.GT.U32.AND P4, PT, R3, R12, PT ;  /* 0x0000000c0300720c */ /* 0x000fe20003f84070 */
[----:B------:R-:W-:Y:S01]  /*1180*/  IMAD.HI.U32 R17, R5, R18, RZ ;  /* 0x0000001205117227 */ /* 0x000fe200078e00ff */
[----:B------:R-:W-:-:S02]  /*1190*/  LOP3.LUT R43, R4, 0x3e, RZ, 0xfc, !PT ;  /* 0x0000003e042b7812 */ /* 0x000fc400078efcff */
[----:B------:R-:W-:Y:S01]  /*11a0*/  LOP3.LUT R47, R4, 0x3a, RZ, 0xfc, !PT ;  /* 0x0000003a042f7812 */ /* 0x000fe200078efcff */
[----:B------:R-:W-:Y:S01]  /*11b0*/  @!P6 IMAD.IADD R10, R10, 0x1, -R3 ;  /* 0x000000010a0ae824 */ /* 0x000fe200078e0a03 */
[C---:B------:R-:W-:Y:S01]  /*11c0*/  ISETP.GT.U32.AND P6, PT, R3.reuse, R16, PT ;  /* 0x000000100300720c */ /* 0x040fe20003fc4070 */
[----:B------:R-:W-:Y:S01]  /*11d0*/  @!P3 IMAD.MOV R7, RZ, RZ, -R7 ;  /* 0x000000ffff07b224 */ /* 0x000fe200078e0a07 */
[----:B------:R-:W-:Y:S01]  /*11e0*/  ISETP.GT.U32.AND P3, PT, R3, R13, PT ;  /* 0x0000000d0300720c */ /* 0x000fe20003f64070 */
[----:B------:R-:W-:Y:S01]  /*11f0*/  IMAD.MOV R17, RZ, RZ, -R17 ;  /* 0x000000ffff117224 */ /* 0x000fe200078e0a11 */
[----:B------:R-:W-:Y:S01]  /*1200*/  IABS R46, R43 ;  /* 0x0000002b002e7213 */ /* 0x000fe20000000000 */
[----:B------:R-:W-:Y:S01]  /*1210*/  @!P0 IMAD.IADD R11, R11, 0x1, -R3 ;  /* 0x000000010b0b8824 */ /* 0x000fe200078e0a03 */
[----:B------:R-:W-:Y:S01]  /*1220*/  ISETP.GE.AND P0, PT, R21, RZ, PT ;  /* 0x000000ff1500720c */ /* 0x000fe20003f06270 */
[----:B------:R-:W-:Y:S01]  /*1230*/  IMAD R17, R3, R17, R18 ;  /* 0x0000001103117224 */ /* 0x000fe200078e0212 */
[----:B------:R-:W-:Y:S01]  /*1240*/  LOP3.LUT R21, R4, 0x68, RZ, 0xfc, !PT ;  /* 0x0000006804157812 */ /* 0x000fe200078efcff */
[----:B------:R-:W-:Y:S01]  /*1250*/  IMAD.HI.U32 R18, R5, R20, RZ ;  /* 0x0000001405127227 */ /* 0x000fe200078e00ff */
[----:B------:R-:W-:-:S02]  /*1260*/  IABS R48, R47 ;  /* 0x0000002f00307213 */ /* 0x000fc40000000000 */
[----:B------:R-:W-:Y:S01]  /*1270*/  IABS R22, R21 ;  /* 0x0000001500167213 */ /* 0x000fe20000000000 */
[--C-:B------:R-:W-:Y:S01]  /*1280*/  @!P6 IMAD.IADD R16, R16, 0x1, -R3.reuse ;  /* 0x000000011010e824 */ /* 0x100fe200078e0a03 */
[----:B------:R-:W-:Y:S01]  /*1290*/  LOP3.LUT R49, R4, 0x38, RZ, 0xfc, !PT ;  /* 0x0000003804317812 */ /* 0x000fe200078efcff */
[--C-:B------:R-:W-:Y:S01]  /*12a0*/  @!P4 IMAD.IADD R12, R12, 0x1, -R3.reuse ;  /* 0x000000010c0cc824 */ /* 0x100fe200078e0a03 */
[----:B------:R-:W-:Y:S01]  /*12b0*/  ISETP.GE.AND P4, PT, R23, RZ, PT ;  /* 0x000000ff1700720c */ /* 0x000fe20003f86270 */
[----:B------:R-:W-:Y:S01]  /*12c0*/  IMAD.MOV R18, RZ, RZ, -R18 ;  /* 0x000000ffff127224 */ /* 0x000fe200078e0a12 */
[----:B------:R-:W-:Y:S01]  /*12d0*/  ISETP.GT.U32.AND P6, PT, R3, R16, PT ;  /* 0x000000100300720c */ /* 0x000fe20003fc4070 */
[----:B------:R-:W-:Y:S01]  /*12e0*/  @!P3 IMAD.IADD R13, R13, 0x1, -R3 ;  /* 0x000000010d0db824 */ /* 0x000fe200078e0a03 */
[C---:B------:R-:W-:Y:S01]  /*12f0*/  ISETP.GT.U32.AND P3, PT, R3.reuse, R12, PT ;  /* 0x0000000c0300720c */ /* 0x040fe20003f64070 */
[----:B------:R-:W-:Y:S01]  /*1300*/  @!P1 IMAD.MOV R11, RZ, RZ, -R11 ;  /* 0x000000ffff0b9224 */ /* 0x000fe200078e0a0b */
[C---:B------:R-:W-:Y:S01]  /*1310*/  ISETP.GT.U32.AND P1, PT, R3.reuse, R17, PT ;  /* 0x000000110300720c */ /* 0x040fe20003f24070 */
[----:B------:R-:W-:Y:S01]  /*1320*/  IMAD R18, R3, R18, R20 ;  /* 0x0000001203127224 */ /* 0x000fe200078e0214 */
[C---:B------:R-:W-:Y:S01]  /*1330*/  LOP3.LUT R23, R4.reuse, 0x66, RZ, 0xfc, !PT ;  /* 0x0000006604177812 */ /* 0x040fe200078efcff */
[----:B------:R-:W-:Y:S01]  /*1340*/  @!P2 IMAD.MOV R8, RZ, RZ, -R8 ;  /* 0x000000ffff08a224 */ /* 0x000fe200078e0a08 */
[----:B------:R-:W-:Y:S01]  /*1350*/  ISETP.GE.AND P2, PT, R19, RZ, PT ;  /* 0x000000ff1300720c */ /* 0x000fe20003f46270 */
[----:B------:R-:W-:Y:S01]  /*1360*/  IMAD.HI.U32 R19, R5, R22, RZ ;  /* 0x0000001605137227 */ /* 0x000fe200078e00ff */
[----:B------:R-:W-:-:S02]  /*1370*/  LOP3.LUT R51, R4, 0x36, RZ, 0xfc, !PT ;  /* 0x0000003604337812 */ /* 0x000fc400078efcff */
[----:B------:R-:W-:Y:S01]  /*1380*/  IABS R50, R49 ;  /* 0x0000003100327213 */ /* 0x000fe20000000000 */
[----:B------:R-:W-:Y:S01]  /*1390*/  @!P6 IMAD.IADD R16, R16, 0x1, -R3 ;  /* 0x000000011010e824 */ /* 0x000fe200078e0a03 */
[C---:B------:R-:W-:Y:S01]  /*13a0*/  ISETP.GT.U32.AND P6, PT, R3.reuse, R18, PT ;  /* 0x000000120300720c */ /* 0x040fe20003fc4070 */
[----:B------:R-:W-:Y:S01]  /*13b0*/  @!P5 IMAD.MOV R10, RZ, RZ, -R10 ;  /* 0x000000ffff0ad224 */ /* 0x000fe200078e0a0a */
[----:B------:R-:W-:Y:S01]  /*13c0*/  ISETP.GT.U32.AND P5, PT, R3, R13, PT ;  /* 0x0000000d0300720c */ /* 0x000fe20003fa4070 */
[----:B------:R-:W-:Y:S01]  /*13d0*/  IMAD.MOV R19, RZ, RZ, -R19 ;  /* 0x000000ffff137224 */ /* 0x000fe200078e0a13 */
[----:B------:R-:W-:Y:S01]  /*13e0*/  IABS R52, R51 ;  /* 0x0000003300347213 */ /* 0x000fe20000000000 */
[--C-:B------:R-:W-:Y:S01]  /*13f0*/  @!P3 IMAD.IADD R12, R12, 0x1, -R3.reuse ;  /* 0x000000010c0cb824 */ /* 0x100fe200078e0a03 */
[----:B------:R-:W-:Y:S01]  /*1400*/  ISETP.GE.AND P3, PT, R24, RZ, PT ;  /* 0x000000ff1800720c */ /* 0x000fe20003f66270 */
[--C-:B------:R-:W-:Y:S01]  /*1410*/  @!P1 IMAD.IADD R17, R17, 0x1, -R3.reuse ;  /* 0x0000000111119824 */ /* 0x100fe200078e0a03 */
[----:B------:R-:W-:Y:S01]  /*1420*/  IABS R24, R23 ;  /* 0x0000001700187213 */ /* 0x000fe20000000000 */
[----:B------:R-:W-:Y:S01]  /*1430*/  IMAD R19, R3, R19, R22 ;  /* 0x0000001303137224 */ /* 0x000fe200078e0216 */
[----:B------:R-:W-:Y:S01]  /*1440*/  ISETP.GE.AND P1, PT, R21, RZ, PT ;  /* 0x000000ff1500720c */ /* 0x000fe20003f26270 */
[----:B------:R-:W-:Y:S01]  /*1450*/  @!P2 IMAD.MOV R12, RZ, RZ, -R12 ;  /* 0x000000ffff0ca224 */ /* 0x000fe200078e0a0c */
[----:B------:R-:W-:Y:S01]  /*1460*/  LOP3.LUT R55, R4, 0x32, RZ, 0xfc, !PT ;  /* 0x0000003204377812 */ /* 0x000fe200078efcff */
[--C-:B------:R-:W-:Y:S01]  /*1470*/  @!P6 IMAD.IADD R18, R18, 0x1, -R3.reuse ;  /* 0x000000011212e824 */ /* 0x100fe200078e0a03 */
[----:B------:R-:W-:Y:S01]  /*1480*/  ISETP.GT.U32.AND P6, PT, R3, R17, PT ;  /* 0x000000110300720c */ /* 0x000fe20003fc4070 */
[----:B------:R-:W-:Y:S01]  /*1490*/  @!P5 IMAD.IADD R13, R13, 0x1, -R3 ;  /* 0x000000010d0dd824 */ /* 0x000fe200078e0a03 */
[----:B------:R-:W-:Y:S01]  /*14a0*/  ISETP.GT.U32.AND P2, PT, R3, R19, PT ;  /* 0x000000130300720c */ /* 0x000fe20003f44070 */
[----:B------:R-:W-:Y:S01]  /*14b0*/  IMAD.HI.U32 R20, R5, R24, RZ ;  /* 0x0000001805147227 */ /* 0x000fe200078e00ff */
[----:B------:R-:W-:-:S02]  /*14c0*/  ISETP.GE.AND P5, PT, R25, RZ, PT ;  /* 0x000000ff1900720c */ /* 0x000fc40003fa6270 */
[C---:B------:R-:W-:Y:S01]  /*14d0*/  LOP3.LUT R25, R4.reuse, 0x64, RZ, 0xfc, !PT ;  /* 0x0000006404197812 */ /* 0x040fe200078efcff */
[----:B------:R-:W-:Y:S01]  /*14e0*/  @!P0 IMAD.MOV R13, RZ, RZ, -R13 ;  /* 0x000000ffff0d8224 */ /* 0x000fe200078e0a0d */
[----:B------:R-:W-:Y:S01]  /*14f0*/  ISETP.GT.U32.AND P0, PT, R3, R18, PT ;  /* 0x000000120300720c */ /* 0x000fe20003f04070 */
[----:B------:R-:W-:Y:S01]  /*1500*/  IMAD.HI.U32 R22, R5, R28, RZ ;  /* 0x0000001c05167227 */ /* 0x000fe200078e00ff */
[----:B------:R-:W-:Y:S02]  /*1510*/  IABS R26, R25 ;  /* 0x00000019001a7213 */ /* 0x000fe40000000000 */
[C---:B------:R-:W-:Y:S01]  /*1520*/  LOP3.LUT R57, R4.reuse, 0x30, RZ, 0xfc, !PT ;  /* 0x0000003004397812 */ /* 0x040fe200078efcff */
[--C-:B------:R-:W-:Y:S01]  /*1530*/  @!P6 IMAD.IADD R17, R17, 0x1, -R3.reuse ;  /* 0x000000011111e824 */ /* 0x100fe200078e0a03 */
[C---:B------:R-:W-:Y:S01]  /*1540*/  LOP3.LUT R59, R4.reuse, 0x2e, RZ, 0xfc, !PT ;  /* 0x0000002e043b7812 */ /* 0x040fe200078efcff */
[----:B------:R-:W-:Y:S01]  /*1550*/  @!P2 IMAD.IADD R19, R19, 0x1, -R3 ;  /* 0x000000011313a824 */ /* 0x000fe200078e0a03 */
[----:B------:R-:W-:Y:S01]  /*1560*/  ISETP.GE.AND P2, PT, R27, RZ, PT ;  /* 0x000000ff1b00720c */ /* 0x000fe20003f46270 */
[----:B------:R-:W-:Y:S01]  /*1570*/  @!P3 IMAD.MOV R17, RZ, RZ, -R17 ;  /* 0x000000ffff11b224 */ /* 0x000fe200078e0a11 */
[----:B------:R-:W-:Y:S01]  /*1580*/  LOP3.LUT R27, R4, 0x5e, RZ, 0xfc, !PT ;  /* 0x0000005e041b7812 */ /* 0x000fe200078efcff */
[----:B------:R-:W-:Y:S01]  /*1590*/  IMAD.HI.U32 R21, R5, R26, RZ ;  /* 0x0000001a05157227 */ /* 0x000fe200078e00ff */
[----:B------:R-:W-:-:S02]  /*15a0*/  ISETP.GT.U32.AND P3, PT, R3, R19, PT ;  /* 0x000000130300720c */ /* 0x000fc40003f64070 */
[----:B------:R-:W-:Y:S01]  /*15b0*/  IABS R54, R59 ;  /* 0x0000003b00367213 */ /* 0x000fe20000000000 */
[----:B------:R-:W-:Y:S01]  /*15c0*/  @!P0 IMAD.IADD R18, R18, 0x1, -R3 ;  /* 0x0000000112128824 */ /* 0x000fe200078e0a03 */
[----:B------:R-:W-:Y:S01]  /*15d0*/  ISETP.GE.AND P0, PT, R25, RZ, PT ;  /* 0x000000ff1900720c */ /* 0x000fe20003f06270 */
[----:B------:R-:W-:Y:S01]  /*15e0*/  IMAD.MOV R20, RZ, RZ, -R20 ;  /* 0x000000ffff147224 */ /* 0x000fe200078e0a14 */
[C---:B------:R-:W-:Y:S01]  /*15f0*/  LOP3.LUT R25, R4.reuse, 0x60, RZ, 0xfc, !PT ;  /* 0x0000006004197812 */ /* 0x040fe200078efcff */
[----:B------:R-:W-:Y:S01]  /*1600*/  IMAD.MOV R21, RZ, RZ, -R21 ;  /* 0x000000ffff157224 */ /* 0x000fe200078e0a15 */
[C---:B------:R-:W-:Y:S01]  /*1610*/  LOP3.LUT R63, R4.reuse, 0x10, RZ, 0xfc, !PT ;  /* 0x00000010043f7812 */ /* 0x040fe200078efcff */
[----:B------:R-:W-:Y:S01]  /*1620*/  IMAD.MOV R22, RZ, RZ, -R22 ;  /* 0x000000ffff167224 */ /* 0x000fe200078e0a16 */
[----:B------:R-:W-:Y:S01]  /*1630*/  LOP3.LUT R61, R4, 0x12, RZ, 0xfc, !PT ;  /* 0x00000012043d7812 */ /* 0x000fe200078efcff */
[C---:B------:R-:W-:Y:S01]  /*1640*/  IMAD R20, R3.reuse, R20, R24 ;  /* 0x0000001403147224 */ /* 0x040fe200078e0218 */
[----:B------:R-:W-:Y:S01]  /*1650*/  IABS R24, R25 ;  /* 0x0000001900187213 */ /* 0x000fe20000000000 */
[C---:B------:R-:W-:Y:S01]  /*1660*/  IMAD R21, R3.reuse, R21, R26 ;  /* 0x0000001503157224 */ /* 0x040fe200078e021a */
[----:B------:R-:W-:Y:S01]  /*1670*/  IABS R84, R63 ;  /* 0x0000003f00547213 */ /* 0x000fe20000000000 */
[C---:B------:R-:W-:Y:S01]  /*1680*/  IMAD R22, R3.reuse, R22, R28 ;  /* 0x0000001603167224 */ /* 0x040fe200078e021c */
[----:B------:R-:W-:Y:S01]  /*1690*/  ISETP.GT.U32.AND P6, PT, R3, R20, PT ;  /* 0x000000140300720c */ /* 0x000fe20003fc4070 */
[----:B------:R-:W-:Y:S01]  /*16a0*/  @!P4 IMAD.MOV R16, RZ, RZ, -R16 ;  /* 0x000000ffff10c224 */ /* 0x000fe200078e0a10 */
[----:B------:R-:W-:Y:S01]  /*16b0*/  ISETP.GE.AND P4, PT, R23, RZ, PT ;  /* 0x000000ff1700720c */ /* 0x000fe20003f86270 */
[----:B------:R-:W-:Y:S01]  /*16c0*/  @!P5 IMAD.MOV R18, RZ, RZ, -R18 ;  /* 0x000000ffff12d224 */ /* 0x000fe200078e0a12 */
[----:B------:R-:W-:Y:S01]  /*16d0*/  ISETP.GT.U32.AND P5, PT, R3, R21, PT ;  /* 0x000000150300720c */ /* 0x000fe20003fa4070 */
[----:B------:R-:W-:Y:S01]  /*16e0*/  @!P3 IMAD.IADD R19, R19, 0x1, -R3 ;  /* 0x000000011313b824 */ /* 0x000fe200078e0a03 */
[----:B------:R-:W-:Y:S01]  /*16f0*/  ISETP.GT.U32.AND P3, PT, R3, R22, PT ;  /* 0x000000160300720c */ /* 0x000fe20003f64070 */
[----:B------:R-:W-:Y:S01]  /*1700*/  IMAD.HI.U32 R23, R5, R24, RZ ;  /* 0x0000001805177227 */ /* 0x000fe200078e00ff */
[----:B------:R-:W-:-:S02]  /*1710*/  IABS R28, R27 ;  /* 0x0000001b001c7213 */ /* 0x000fc40000000000 */
[----:B------:R-:W-:Y:S01]  /*1720*/  LOP3.LUT R65, R4, 0xe, RZ, 0xfc, !PT ;  /* 0x0000000e04417812 */ /* 0x000fe200078efcff */
[----:B------:R-:W-:Y:S01]  /*1730*/  IMAD.MOV R23, RZ, RZ, -R23 ;  /* 0x000000ffff177224 */ /* 0x000fe200078e0a17 */
[----:B------:R-:W-:Y:S01]  /*1740*/  IABS R82, R61 ;  /* 0x0000003d00527213 */ /* 0x000fe20000000000 */
[--C-:B------:R-:W-:Y:S01]  /*1750*/  @!P6 IMAD.IADD R20, R20, 0x1, -R3.reuse ;  /* 0x000000011414e824 */ /* 0x100fe200078e0a03 */
[----:B------:R-:W-:Y:S01]  /*1760*/  IABS R86, R65 ;  /* 0x0000004100567213 */ /* 0x000fe20000000000 */
[----:B------:R-:W-:Y:S01]  /*1770*/  IMAD R23, R3, R23, R24 ;  /* 0x0000001703177224 */ /* 0x000fe200078e0218 */
[----:B------:R-:W-:Y:S01]  /*1780*/  LOP3.LUT R67, R4, 0xc, RZ, 0xfc, !PT ;  /* 0x0000000c04437812 */ /* 0x000fe200078efcff */
[--C-:B------:R-:W-:Y:S01]  /*1790*/  @!P5 IMAD.IADD R21, R21, 0x1, -R3.reuse ;  /* 0x000000011515d824 */ /* 0x100fe200078e0a03 */
[C---:B------:R-:W-:Y:S01]  /*17a0*/  ISETP.GT.U32.AND P6, PT, R3.reuse, R20, PT ;  /* 0x000000140300720c */ /* 0x040fe20003fc4070 */
[----:B------:R-:W-:Y:S01]  /*17b0*/  @!P3 IMAD.IADD R22, R22, 0x1, -R3 ;  /* 0x000000011616b824 */ /* 0x000fe200078e0a03 */
[----:B------:R-:W-:Y:S01]  /*17c0*/  ISETP.GT.U32.AND P5, PT, R3, R23, PT ;  /* 0x000000170300720c */ /* 0x000fe20003fa4070 */
[----:B------:R-:W-:Y:S01]  /*17d0*/  IMAD.HI.U32 R26, R5, R32, RZ ;  /* 0x00000020051a7227 */ /* 0x000fe200078e00ff */
[----:B------:R-:W-:-:S02]  /*17e0*/  IABS R88, R67 ;  /* 0x0000004300587213 */ /* 0x000fc40000000000 */
[C---:B------:R-:W-:Y:S01]  /*17f0*/  ISETP.GT.U32.AND P3, PT, R3.reuse, R22, PT ;  /* 0x000000160300720c */ /* 0x040fe20003f64070 */
[----:B------:R-:W-:Y:S01]  /*1800*/  @!P1 IMAD.MOV R19, RZ, RZ, -R19 ;  /* 0x000000ffff139224 */ /* 0x000fe200078e0a13 */
[----:B------:R-:W-:Y:S01]  /*1810*/  ISETP.GT.U32.AND P1, PT, R3, R21, PT ;  /* 0x000000150300720c */ /* 0x000fe20003f24070 */
[----:B------:R-:W-:Y:S01]  /*1820*/  IMAD.MOV R26, RZ, RZ, -R26 ;  /* 0x000000ffff1a7224 */ /* 0x000fe200078e0a1a */
[C---:B------:R-:W-:Y:S01]  /*1830*/  LOP3.LUT R69, R4.reuse, 0xa, RZ, 0xfc, !PT ;  /* 0x0000000a04457812 */ /* 0x040fe200078efcff */
[----:B------:R-:W-:Y:S01]  /*1840*/  IMAD.HI.U32 R24, R5, R28, RZ ;  /* 0x0000001c05187227 */ /* 0x000fe200078e00ff */
[C---:B------:R-:W-:Y:S02]  /*1850*/  LOP3.LUT R71, R4.reuse, 0x4, RZ, 0xfc, !PT ;  /* 0x0000000404477812 */ /* 0x040fe400078efcff */
[----:B------:R-:W-:Y:S01]  /*1860*/  IABS R90, R69 ;  /* 0x00000045005a7213 */ /* 0x000fe20000000000 */
[--C-:B------:R-:W-:Y:S01]  /*1870*/  @!P5 IMAD.IADD R23, R23, 0x1, -R3.reuse ;  /* 0x000000011717d824 */ /* 0x100fe200078e0a03 */
[----:B------:R-:W-:Y:S01]  /*1880*/  LOP3.LUT R73, R4, 0x2, RZ, 0xfc, !PT ;  /* 0x0000000204497812 */ /* 0x000fe200078efcff */
[C---:B------:R-:W-:Y:S01]  /*1890*/  IMAD R26, R3.reuse, R26, R32 ;  /* 0x0000001a031a7224 */ /* 0x040fe200078e0220 */
[----:B------:R-:W-:Y:S01]  /*18a0*/  IABS R32, R35 ;  /* 0x0000002300207213 */ /* 0x000fe20000000000 */
[--C-:B------:R-:W-:Y:S01]  /*18b0*/  @!P3 IMAD.IADD R22, R22, 0x1, -R3.reuse ;  /* 0x000000011616b824 */ /* 0x100fe200078e0a03 */
[C---:B------:R-:W-:Y:S01]  /*18c0*/  ISETP.GT.U32.AND P5, PT, R3.reuse, R23, PT ;  /* 0x000000170300720c */ /* 0x040fe20003fa4070 */
[----:B------:R-:W-:Y:S01]  /*18d0*/  IMAD.MOV R24, RZ, RZ, -R24 ;  /* 0x000000ffff187224 */ /* 0x000fe200078e0a18 */
[----:B------:R-:W-:Y:S01]  /*18e0*/  IABS R96, R71 ;  /* 0x0000004700607213 */ /* 0x000fe20000000000 */
[----:B------:R-:W-:Y:S01]  /*18f0*/  @!P2 IMAD.MOV R22, RZ, RZ, -R22 ;  /* 0x000000ffff16a224 */ /* 0x000fe200078e0a16 */
[C---:B------:R-:W-:Y:S01]  /*1900*/  ISETP.GT.U32.AND P2, PT, R3.reuse, R26, PT ;  /* 0x0000001a0300720c */ /* 0x040fe20003f44070 */
[----:B------:R-:W-:Y:S01]  /*1910*/  IMAD R24, R3, R24, R28 ;  /* 0x0000001803187224 */ /* 0x000fe200078e021c */
[----:B------:R-:W-:Y:S01]  /*1920*/  IABS R28, R33 ;  /* 0x00000021001c7213 */ /* 0x000fe20000000000 */
[--C-:B------:R-:W-:Y:S01]  /*1930*/  @!P6 IMAD.IADD R20, R20, 0x1, -R3.reuse ;  /* 0x000000011414e824 */ /* 0x100fe200078e0a03 */
[----:B------:R-:W-:Y:S01]  /*1940*/  ISETP.GE.AND P6, PT, R25, RZ, PT ;  /* 0x000000ff1900720c */ /* 0x000fe20003fc6270 */
[----:B------:R-:W-:Y:S01]  /*1950*/  @!P1 IMAD.IADD R21, R21, 0x1, -R3 ;  /* 0x0000000115159824 */ /* 0x000fe200078e0a03 */
[----:B------:R-:W-:Y:S01]  /*1960*/  ISETP.GT.U32.AND P1, PT, R3, R24, PT ;  /* 0x000000180300720c */ /* 0x000fe20003f24070 */
[----:B------:R-:W-:Y:S01]  /*1970*/  IMAD.HI.U32 R25, R5, R30, RZ ;  /* 0x0000001e05197227 */ /* 0x000fe200078e00ff */
[----:B------:R-:W-:-:S02]  /*1980*/  IABS R98, R73 ;  /* 0x0000004900627213 */ /* 0x000fc40000000000 */
[----:B------:R-:W-:Y:S01]  /*1990*/  IABS R100, R4 ;  /* 0x0000000400647213 */ /* 0x000fe20000000000 */
[----:B------:R-:W-:Y:S01]  /*19a0*/  @!P4 IMAD.MOV R20, RZ, RZ, -R20 ;  /* 0x000000ffff14c224 */ /* 0x000fe200078e0a14 */
[----:B------:R-:W-:Y:S01]  /*19b0*/  ISETP.GE.AND P4, PT, R27, RZ, PT ;  /* 0x000000ff1b00720c */ /* 0x000fe20003f86270 */
[----:B------:R-:W-:Y:S01]  /*19c0*/  @!P5 IMAD.IADD R23, R23, 0x1, -R3 ;  /* 0x000000011717d824 */ /* 0x000fe200078e0a03 */
[----:B------:R-:W-:Y:S01]  /*19d0*/  ISETP.GE.AND P5, PT, R31, RZ, PT ;  /* 0x000000ff1f00720c */ /* 0x000fe20003fa6270 */
[----:B------:R-:W-:Y:S01]  /*19e0*/  IMAD.MOV R25, RZ, RZ, -R25 ;  /* 0x000000ffff197224 */ /* 0x000fe200078e0a19 */
[----:B------:R-:W-:Y:S01]  /*19f0*/  LOP3.LUT R31, R4, 0x56, RZ, 0xfc, !PT ;  /* 0x00000056041f7812 */ /* 0x000fe200078efcff */
[----:B------:R-:W-:-:S04]  /*1a00*/  IMAD.HI.U32 R27, R5, R28, RZ ;  /* 0x0000001c051b7227 */ /* 0x000fc800078e00ff */
[C---:B------:R-:W-:Y:S01]  /*1a10*/  IMAD R25, R3.reuse, R25, R30 ;  /* 0x0000001903197224 */ /* 0x040fe200078e021e */
[----:B------:R-:W-:Y:S01]  /*1a20*/  IABS R30, R31 ;  /* 0x0000001f001e7213 */ /* 0x000fe20000000000 */
[----:B------:R-:W-:Y:S02]  /*1a30*/  @!P2 IMAD.IADD R26, R26, 0x1, -R3 ;  /* 0x000000011a1aa824 */ /* 0x000fe400078e0a03 */
[----:B------:R-:W-:Y:S01]  /*1a40*/  IMAD.MOV R27, RZ, RZ, -R27 ;  /* 0x000000ffff1b7224 */ /* 0x000fe200078e0a1b */
[C---:B------:R-:W-:Y:S01]  /*1a50*/  ISETP.GT.U32.AND P3, PT, R3.reuse, R25, PT ;  /* 0x000000190300720c */ /* 0x040fe20003f64070 */
[----:B------:R-:W-:Y:S01]  /*1a60*/  @!P1 IMAD.IADD R24, R24, 0x1, -R3 ;  /* 0x0000000118189824 */ /* 0x000fe200078e0a03 */
[C---:B------:R-:W-:Y:S01]  /*1a70*/  ISETP.GT.U32.AND P2, PT, R3.reuse, R26, PT ;  /* 0x0000001a0300720c */ /* 0x040fe20003f44070 */
[----:B------:R-:W-:Y:S02]  /*1a80*/  IMAD R27, R3, R27, R28 ;  /* 0x0000001b031b7224 */ /* 0x000fe400078e021c */
[----:B------:R-:W-:Y:S01]  /*1a90*/  IMAD.HI.U32 R28, R5, R30, RZ ;  /* 0x0000001e051c7227 */ /* 0x000fe200078e00ff */
[----:B------:R-:W-:-:S03]  /*1aa0*/  ISETP.GT.U32.AND P1, PT, R3, R24, PT ;  /* 0x000000180300720c */ /* 0x000fc60003f24070 */
[----:B------:R-:W-:Y:S01]  /*1ab0*/  @!P6 IMAD.MOV R23, RZ, RZ, -R23 ;  /* 0x000000ffff17e224 */ /* 0x000fe200078e0a17 */
[----:B------:R-:W-:Y:S01]  /*1ac0*/  ISETP.GT.U32.AND P6, PT, R3, R27, PT ;  /* 0x0000001b0300720c */ /* 0x000fe20003fc4070 */
[----:B------:R-:W-:Y:S02]  /*1ad0*/  IMAD.MOV R28, RZ, RZ, -R28 ;  /* 0x000000ffff1c7224 */ /* 0x000fe400078e0a1c */
[----:B------:R-:W-:Y:S01]  /*1ae0*/  @!P0 IMAD.MOV R21, RZ, RZ, -R21 ;  /* 0x000000ffff158224 */ /* 0x000fe200078e0a15 */
[----:B------:R-:W-:Y:S01]  /*1af0*/  ISETP.GE.AND P0, PT, R29, RZ, PT ;  /* 0x000000ff1d00720c */ /* 0x000fe20003f06270 */
[----:B------:R-:W-:Y:S02]  /*1b00*/  IMAD R28, R3, R28, R30 ;  /* 0x0000001c031c7224 */ /* 0x000fe400078e021e */
[----:B------:R-:W-:-:S04]  /*1b10*/  IMAD.HI.U32 R29, R5, R32, RZ ;  /* 0x00000020051d7227 */ /* 0x000fc800078e00ff */
[----:B------:R-:W-:Y:S01]  /*1b20*/  @!P2 IMAD.IADD R26, R26, 0x1, -R3 ;  /* 0x000000011a1aa824 */ /* 0x000fe200078e0a03 */
[----:B------:R-:W-:Y:S01]  /*1b30*/  ISETP.GT.U32.AND P2, PT, R3, R28, PT ;  /* 0x0000001c0300720c */ /* 0x000fe20003f44070 */
[----:B------:R-:W-:Y:S02]  /*1b40*/  IMAD.MOV R29, RZ, RZ, -R29 ;  /* 0x000000ffff1d7224 */ /* 0x000fe400078e0a1d */
[--C-:B------:R-:W-:Y:S01]  /*1b50*/  @!P1 IMAD.IADD R24, R24, 0x1, -R3.reuse ;  /* 0x0000000118189824 */ /* 0x100fe200078e0a03 */
[----:B------:R-:W-:Y:S01]  /*1b60*/  ISETP.GE.AND P1, PT, R33, RZ, PT ;  /* 0x000000ff2100720c */ /* 0x000fe20003f26270 */
[--C-:B------:R-:W-:Y:S01]  /*1b70*/  @!P6 IMAD.IADD R27, R27, 0x1, -R3.reuse ;  /* 0x000000011b1be824 */ /* 0x100fe200078e0a03 */
[C---:B------:R-:W-:Y:S01]  /*1b80*/  LOP3.LUT R33, R4.reuse, 0x52, RZ, 0xfc, !PT ;  /* 0x0000005204217812 */ /* 0x040fe200078efcff */
[C---:B------:R-:W-:Y:S01]  /*1b90*/  IMAD R29, R3.reuse, R29, R32 ;  /* 0x0000001d031d7224 */ /* 0x040fe200078e0220 */
[----:B------:R-:W-:Y:S01]  /*1ba0*/  LOP3.LUT R32, R4, 0x4e, RZ, 0xfc, !PT ;  /* 0x0000004e04207812 */ /* 0x000fe200078efcff */
[----:B------:R-:W-:Y:S01]  /*1bb0*/  @!P4 IMAD.MOV R24, RZ, RZ, -R24 ;  /* 0x000000ffff18c224 */ /* 0x000fe200078e0a18 */
[----:B------:R-:W-:Y:S01]  /*1bc0*/  IABS R34, R33 ;  /* 0x0000002100227213 */ /* 0x000fe20000000000 */
[----:B------:R-:W-:Y:S01]  /*1bd0*/  @!P5 IMAD.MOV R26, RZ, RZ, -R26 ;  /* 0x000000ffff1ad224 */ /* 0x000fe200078e0a1a */
[----:B------:R-:W-:Y:S01]  /*1be0*/  ISETP.GT.U32.AND P4, PT, R3, R27, PT ;  /* 0x0000001b0300720c */ /* 0x000fe20003f84070 */
[--C-:B------:R-:W-:Y:S01]  /*1bf0*/  @!P3 IMAD.IADD R25, R25, 0x1, -R3.reuse ;  /* 0x000000011919b824 */ /* 0x100fe200078e0a03 */
[----:B------:R-:W-:Y:S01]  /*1c00*/  ISETP.GT.U32.AND P5, PT, R3, R29, PT ;  /* 0x0000001d0300720c */ /* 0x000fe20003fa4070 */
[----:B------:R-:W-:Y:S01]  /*1c10*/  @!P2 IMAD.IADD R28, R28, 0x1, -R3 ;  /* 0x000000011c1ca824 */ /* 0x000fe200078e0a03 */
[----:B------:R-:W-:Y:S01]  /*1c20*/  IABS R36, R32 ;  /* 0x0000002000247213 */ /* 0x000fe20000000000 */
[----:B------:R-:W-:Y:S01]  /*1c30*/  IMAD.HI.U32 R30, R5, R34, RZ ;  /* 0x00000022051e7227 */ /* 0x000fe200078e00ff */
[----:B------:R-:W-:-:S02]  /*1c40*/  ISETP.GT.U32.AND P3, PT, R3, R25, PT ;  /* 0x000000190300720c */ /* 0x000fc40003f64070 */
[----:B------:R-:W-:Y:S01]  /*1c50*/  ISETP.GT.U32.AND P2, PT, R3, R28, PT ;  /* 0x0000001c0300720c */ /* 0x000fe20003f44070 */
[----:B------:R-:W-:Y:S01]  /*1c60*/  IMAD.MOV R30, RZ, RZ, -R30 ;  /* 0x000000ffff1e7224 */ /* 0x000fe200078e0a1e */
[----:B------:R-:W-:Y:S01]  /*1c70*/  ISETP.GE.AND P6, PT, R35, RZ, PT ;  /* 0x000000ff2300720c */ /* 0x000fe20003fc6270 */
[----:B------:R-:W-:Y:S01]  /*1c80*/  IMAD R2, R2, UR4, RZ ;  /* 0x0000000402027c24 */ /* 0x000fe2000f8e02ff */
[----:B------:R-:W-:Y:S01]  /*1c90*/  ULDC UR4, c[0x0][0x240] ;  /* 0x0000900000047ab9 */ /* 0x000fe20000000800 */
[--C-:B------:R-:W-:Y:S02]  /*1ca0*/  @!P4 IMAD.IADD R27, R27, 0x1, -R3.reuse ;  /* 0x000000011b1bc824 */ /* 0x100fe400078e0a03 */
[----:B------:R-:W-:Y:S02]  /*1cb0*/  IMAD R30, R3, R30, R34 ;  /* 0x0000001e031e7224 */ /* 0x000fe400078e0222 */
[----:B------:R-:W-:Y:S02]  /*1cc0*/  @!P5 IMAD.IADD R29, R29, 0x1, -R3 ;  /* 0x000000011d1dd824 */ /* 0x000fe400078e0a03 */
[----:B------:R-:W-:Y:S01]  /*1cd0*/  @!P1 IMAD.MOV R27, RZ, RZ, -R27 ;  /* 0x000000ffff1b9224 */ /* 0x000fe200078e0a1b */
[----:B------:R-:W-:Y:S01]  /*1ce0*/  ISETP.GT.U32.AND P1, PT, R3, R30, PT ;  /* 0x0000001e0300720c */ /* 0x000fe20003f24070 */
[--C-:B------:R-:W-:Y:S01]  /*1cf0*/  @!P3 IMAD.IADD R25, R25, 0x1, -R3.reuse ;  /* 0x000000011919b824 */ /* 0x100fe200078e0a03 */
[----:B------:R-:W-:Y:S01]  /*1d00*/  ISETP.GT.U32.AND P5, PT, R3, R29, PT ;  /* 0x0000001d0300720c */ /* 0x000fe20003fa4070 */
[----:B------:R-:W-:Y:S01]  /*1d10*/  @!P2 IMAD.IADD R28, R28, 0x1, -R3 ;  /* 0x000000011c1ca824 */ /* 0x000fe200078e0a03 */
[----:B------:R-:W-:Y:S01]  /*1d20*/  ISETP.GE.AND P3, PT, R31, RZ, PT ;  /* 0x000000ff1f00720c */ /* 0x000fe20003f66270 */
[----:B------:R-:W-:Y:S01]  /*1d30*/  @!P0 IMAD.MOV R25, RZ, RZ, -R25 ;  /* 0x000000ffff198224 */ /* 0x000fe200078e0a19 */
[----:B------:R-:W-:Y:S01]  /*1d40*/  ISETP.GE.AND P2, PT, R32, RZ, PT ;  /* 0x000000ff2000720c */ /* 0x000fe20003f46270 */
[----:B------:R-:W-:Y:S01]  /*1d50*/  IMAD.HI.U32 R32, R5, R36, RZ ;  /* 0x0000002405207227 */ /* 0x000fe200078e00ff */
[----:B------:R-:W-:-:S02]  /*1d60*/  LOP3.LUT R31, R4, 0x50, RZ, 0xfc, !PT ;  /* 0x00000050041f7812 */ /* 0x000fc400078efcff */
[----:B------:R-:W-:Y:S01]  /*1d70*/  ISETP.GE.AND P0, PT, R33, RZ, PT ;  /* 0x000000ff2100720c */ /* 0x000fe20003f06270 */
[----:B------:R-:W-:Y:S01]  /*1d80*/  IMAD.MOV R32, RZ, RZ, -R32 ;  /* 0x000000ffff207224 */ /* 0x000fe200078e0a20 */
[----:B------:R-:W-:Y:S01]  /*1d90*/  ISETP.GE.AND P4, PT, R31, RZ, PT ;  /* 0x000000ff1f00720c */ /* 0x000fe20003f86270 */
[--C-:B------:R-:W-:Y:S01]  /*1da0*/  @!P1 IMAD.IADD R30, R30, 0x1, -R3.reuse ;  /* 0x000000011e1e9824 */ /* 0x100fe200078e0a03 */
[----:B------:R-:W-:Y:S01]  /*1db0*/  IABS R31, R31 ;  /* 0x0000001f001f7213 */ /* 0x000fe20000000000 */
[----:B------:R-:W-:Y:S01]  /*1dc0*/  @!P5 IMAD.IADD R29, R29, 0x1, -R3 ;  /* 0x000000011d1dd824 */ /* 0x000fe200078e0a03 */
[----:B------:R-:W-:Y:S01]  /*1dd0*/  LOP3.LUT R33, R4, 0x4c, RZ, 0xfc, !PT ;  /* 0x0000004c04217812 */ /* 0x000fe200078efcff */
[C---:B------:R-:W-:Y:S01]  /*1de0*/  IMAD R32, R3.reuse, R32, R36 ;  /* 0x0000002003207224 */ /* 0x040fe200078e0224 */
[----:B------:R-:W-:Y:S01]  /*1df0*/  ISETP.GT.U32.AND P1, PT, R3, R30, PT ;  /* 0x0000001e0300720c */ /* 0x000fe20003f24070 */
[----:B------:R-:W-:Y:S01]  /*1e00*/  IMAD.MOV.U32 R34, RZ, RZ, R31 ;  /* 0x000000ffff227224 */ /* 0x000fe200078e001f */
[----:B------:R-:W-:Y:S01]  /*1e10*/  IABS R38, R33 ;  /* 0x0000002100267213 */ /* 0x000fe20000000000 */
[----:B------:R-:W-:Y:S01]  /*1e20*/  @!P3 IMAD.MOV R28, RZ, RZ, -R28 ;  /* 0x000000ffff1cb224 */ /* 0x000fe200078e0a1c */
[----:B------:R-:W-:Y:S01]  /*1e30*/  ISETP.GE.AND P3, PT, R33, RZ, PT ;  /* 0x000000ff2100720c */ /* 0x000fe20003f66270 */
[----:B------:R-:W-:Y:S01]  /*1e40*/  @!P6 IMAD.MOV R29, RZ, RZ, -R29 ;  /* 0x000000ffff1de224 */ /* 0x000fe200078e0a1d */
[----:B------:R-:W-:Y:S01]  /*1e50*/  ISETP.GT.U32.AND P6, PT, R3, R32, PT ;  /* 0x000000200300720c */ /* 0x000fe20003fc4070 */
[----:B------:R-:W-:Y:S01]  /*1e60*/  IMAD.HI.U32 R31, R5, R34, RZ ;  /* 0x00000022051f7227 */ /* 0x000fe200078e00ff */
[----:B------:R-:W-:-:S03]  /*1e70*/  IABS R36, R37 ;  /* 0x0000002500247213 */ /* 0x000fc60000000000 */
[----:B------:R-:W-:-:S04]  /*1e80*/  IMAD.HI.U32 R33, R5, R38, RZ ;  /* 0x0000002605217227 */ /* 0x000fc800078e00ff */
[----:B------:R-:W-:Y:S02]  /*1e90*/  IMAD.MOV R31, RZ, RZ, -R31 ;  /* 0x000000ffff1f7224 */ /* 0x000fe400078e0a1f */
[----:B------:R-:W-:Y:S02]  /*1ea0*/  IMAD.MOV R33, RZ, RZ, -R33 ;  /* 0x000000ffff217224 */ /* 0x000fe400078e0a21 */
[C---:B------:R-:W-:Y:S02]  /*1eb0*/  IMAD R31, R3.reuse, R31, R34 ;  /* 0x0000001f031f7224 */ /* 0x040fe400078e0222 */
[C---:B------:R-:W-:Y:S01]  /*1ec0*/  IMAD R33, R3.reuse, R33, R38 ;  /* 0x0000002103217224 */ /* 0x040fe200078e0226 */
[----:B------:R-:W-:Y:S01]  /*1ed0*/  IABS R38, R39 ;  /* 0x0000002700267213 */ /* 0x000fe20000000000 */
[--C-:B------:R-:W-:Y:S01]  /*1ee0*/  @!P1 IMAD.IADD R30, R30, 0x1, -R3.reuse ;  /* 0x000000011e1e9824 */ /* 0x100fe200078e0a03 */
[C---:B------:R-:W-:Y:S01]  /*1ef0*/  ISETP.GT.U32.AND P5, PT, R3.reuse, R31, PT ;  /* 0x0000001f0300720c */ /* 0x040fe20003fa4070 */
[----:B------:R-:W-:Y:S01]  /*1f00*/  @!P6 IMAD.IADD R32, R32, 0x1, -R3 ;  /* 0x000000012020e824 */ /* 0x000fe200078e0a03 */
[----:B------:R-:W-:Y:S01]  /*1f10*/  ISETP.GT.U32.AND P1, PT, R3, R33, PT ;  /* 0x000000210300720c */ /* 0x000fe20003f24070 */
[----:B------:R-:W-:-:S03]  /*1f20*/  IMAD.HI.U32 R34, R5, R36, RZ ;  /* 0x0000002405227227 */ /* 0x000fc600078e00ff */
[----:B------:R-:W-:Y:S01]  /*1f30*/  ISETP.GT.U32.AND P6, PT, R3, R32, PT ;  /* 0x000000200300720c */ /* 0x000fe20003fc4070 */
[----:B------:R-:W-:Y:S02]  /*1f40*/  IMAD.MOV R34, RZ, RZ, -R34 ;  /* 0x000000ffff227224 */ /* 0x000fe400078e0a22 */
[----:B------:R-:W-:-:S04]  /*1f50*/  IMAD.HI.U32 R35, R5, R38, RZ ;  /* 0x0000002605237227 */ /* 0x000fc800078e00ff */
[--C-:B------:R-:W-:Y:S02]  /*1f60*/  @!P5 IMAD.IADD R31, R31, 0x1, -R3.reuse ;  /* 0x000000011f1fd824 */ /* 0x100fe400078e0a03 */
[--C-:B------:R-:W-:Y:S02]  /*1f70*/  @!P1 IMAD.IADD R33, R33, 0x1, -R3.reuse ;  /* 0x0000000121219824 */ /* 0x100fe400078e0a03 */
[C---:B------:R-:W-:Y:S01]  /*1f80*/  IMAD R34, R3.reuse, R34, R36 ;  /* 0x0000002203227224 */ /* 0x040fe200078e0224 */
[C---:B------:R-:W-:Y:S01]  /*1f90*/  ISETP.GT.U32.AND P5, PT, R3.reuse, R31, PT ;  /* 0x0000001f0300720c */ /* 0x040fe20003fa4070 */
[----:B------:R-:W-:Y:S01]  /*1fa0*/  @!P6 IMAD.IADD R32, R32, 0x1, -R3 ;  /* 0x000000012020e824 */ /* 0x000fe200078e0a03 */
[C---:B------:R-:W-:Y:S01]  /*1fb0*/  ISETP.GT.U32.AND P1, PT, R3.reuse, R33, PT ;  /* 0x000000210300720c */ /* 0x040fe20003f24070 */
[----:B------:R-:W-:Y:S01]  /*1fc0*/  @!P0 IMAD.MOV R30, RZ, RZ, -R30 ;  /* 0x000000ffff1e8224 */ /* 0x000fe200078e0a1e */
[----:B------:R-:W-:Y:S01]  /*1fd0*/  ISETP.GT.U32.AND P6, PT, R3, R34, PT ;  /* 0x000000220300720c */ /* 0x000fe20003fc4070 */
[----:B------:R-:W-:Y:S01]  /*1fe0*/  IMAD.MOV R35, RZ, RZ, -R35 ;  /* 0x000000ffff237224 */ /* 0x000fe200078e0a23 */
[----:B------:R-:W-:Y:S01]  /*1ff0*/  ISETP.GE.AND P0, PT, R37, RZ, PT ;  /* 0x000000ff2500720c */ /* 0x000fe20003f06270 */
[----:B------:R-:W-:Y:S01]  /*2000*/  @!P2 IMAD.MOV R32, RZ, RZ, -R32 ;  /* 0x000000ffff20a224 */ /* 0x000fe200078e0a20 */
[----:B------:R-:W-:Y:S01]  /*2010*/  LOP3.LUT R37, R4, 0x44, RZ, 0xfc, !PT ;  /* 0x0000004404257812 */ /* 0x000fe200078efcff */
[----:B------:R-:W-:Y:S01]  /*2020*/  IMAD R36, R3, R35, R38 ;  /* 0x0000002303247224 */ /* 0x000fe200078e0226 */
[----:B------:R-:W-:Y:S01]  /*2030*/  ISETP.GE.AND P2, PT, R41, RZ, PT ;  /* 0x000000ff2900720c */ /* 0x000fe20003f46270 */
[----:B------:R-:W-:Y:S01]  /*2040*/  IMAD.HI.U32 R35, R5, R40, RZ ;  /* 0x0000002805237227 */ /* 0x000fe200078e00ff */
[----:B------:R-:W-:-:S02]  /*2050*/  IABS R38, R37 ;  /* 0x0000002500267213 */ /* 0x000fc40000000000 */
[C---:B------:R-:W-:Y:S01]  /*2060*/  LOP3.LUT R41, R4.reuse, 0x40, RZ, 0xfc, !PT ;  /* 0x0000004004297812 */ /* 0x040fe200078efcff */
[--C-:B------:R-:W-:Y:S01]  /*2070*/  @!P5 IMAD.IADD R31, R31, 0x1, -R3.reuse ;  /* 0x000000011f1fd824 */ /* 0x100fe200078e0a03 */
[----:B------:R-:W-:Y:S01]  /*2080*/  ISETP.GE.AND P5, PT, R39, RZ, PT ;  /* 0x000000ff2700720c */ /* 0x000fe20003fa6270 */
[--C-:B------:R-:W-:Y:S01]  /*2090*/  @!P1 IMAD.IADD R33, R33, 0x1, -R3.reuse ;  /* 0x0000000121219824 */ /* 0x100fe200078e0a03 */
[----:B------:R-:W-:Y:S01]  /*20a0*/  LOP3.LUT R39, R4, 0x42, RZ, 0xfc, !PT ;  /* 0x0000004204277812 */ /* 0x000fe200078efcff */
[----:B------:R-:W-:Y:S01]  /*20b0*/  @!P6 IMAD.IADD R34, R34, 0x1, -R3 ;  /* 0x000000012222e824 */ /* 0x000fe200078e0a03 */
[----:B------:R-:W-:Y:S01]  /*20c0*/  ISETP.GE.AND P6, PT, R37, RZ, PT ;  /* 0x000000ff2500720c */ /* 0x000fe20003fc6270 */
[----:B------:R-:W-:Y:S01]  /*20d0*/  @!P4 IMAD.MOV R31, RZ, RZ, -R31 ;  /* 0x000000ffff1fc224 */ /* 0x000fe200078e0a1f */
[C---:B------:R-:W-:Y:S01]  /*20e0*/  ISETP.GT.U32.AND P4, PT, R3.reuse, R36, PT ;  /* 0x000000240300720c */ /* 0x040fe20003f84070 */
[----:B------:R-:W-:Y:S01]  /*20f0*/  @!P3 IMAD.MOV R33, RZ, RZ, -R33 ;  /* 0x000000ffff21b224 */ /* 0x000fe200078e0a21 */
[----:B------:R-:W-:Y:S01]  /*2100*/  ISETP.GT.U32.AND P3, PT, R3, R34, PT ;  /* 0x000000220300720c */ /* 0x000fe20003f64070 */
[----:B------:R-:W-:Y:S01]  /*2110*/  IMAD.HI.U32 R37, R5, R38, RZ ;  /* 0x0000002605257227 */ /* 0x000fe200078e00ff */
[----:B------:R-:W-:-:S02]  /*2120*/  IABS R44, R41 ;  /* 0x00000029002c7213 */ /* 0x000fc40000000000 */
[----:B------:R-:W-:Y:S01]  /*2130*/  IABS R42, R39 ;  /* 0x00000027002a7213 */ /* 0x000fe20000000000 */
[----:B------:R-:W-:Y:S02]  /*2140*/  IMAD.MOV R37, RZ, RZ, -R37 ;  /* 0x000000ffff257224 */ /* 0x000fe400078e0a25 */
[----:B------:R-:W-:Y:S02]  /*2150*/  IMAD.MOV R35, RZ, RZ, -R35 ;  /* 0x000000ffff237224 */ /* 0x000fe400078e0a23 */
[C---:B------:R-:W-:Y:S02]  /*2160*/  IMAD R37, R3.reuse, R37, R38 ;  /* 0x0000002503257224 */ /* 0x040fe400078e0226 */
[--C-:B------:R-:W-:Y:S02]  /*2170*/  @!P4 IMAD.IADD R36, R36, 0x1, -R3.reuse ;  /* 0x000000012424c824 */ /* 0x100fe400078e0a03 */
[----:B------:R-:W-:Y:S01]  /*2180*/  @!P3 IMAD.IADD R34, R34, 0x1, -R3 ;  /* 0x000000012222b824 */ /* 0x000fe200078e0a03 */
[C---:B------:R-:W-:Y:S01]  /*2190*/  ISETP.GT.U32.AND P3, PT, R3.reuse, R37, PT ;  /* 0x000000250300720c */ /* 0x040fe20003f64070 */
[C---:B------:R-:W-:Y:S01]  /*21a0*/  IMAD R35, R3.reuse, R35, R40 ;  /* 0x0000002303237224 */ /* 0x040fe200078e0228 */
[----:B------:R-:W-:Y:S01]  /*21b0*/  ISETP.GT.U32.AND P4, PT, R3, R36, PT ;  /* 0x000000240300720c */ /* 0x000fe20003f84070 */
[----:B------:R-:W-:-:S02]  /*21c0*/  @!P0 IMAD.MOV R34, RZ, RZ, -R34 ;  /* 0x000000ffff228224 */ /* 0x000fc400078e0a22 */
[----:B------:R-:W-:Y:S01]  /*21d0*/  IMAD.HI.U32 R38, R5, R42, RZ ;  /* 0x0000002a05267227 */ /* 0x000fe200078e00ff */
[----:B------:R-:W-:-:S03]  /*21e0*/  ISETP.GT.U32.AND P1, PT, R3, R35, PT ;  /* 0x000000230300720c */ /* 0x000fc60003f24070 */
[----:B------:R-:W-:Y:S02]  /*21f0*/  IMAD.MOV R38, RZ, RZ, -R38 ;  /* 0x000000ffff267224 */ /* 0x000fe400078e0a26 */
[----:B------:R-:W-:-:S04]  /*2200*/  IMAD.HI.U32 R40, R5, R46, RZ ;  /* 0x0000002e05287227 */ /* 0x000fc800078e00ff */
[--C-:B------:R-:W-:Y:S01]  /*2210*/  @!P3 IMAD.IADD R37, R37, 0x1, -R3.reuse ;  /* 0x000000012525b824 */ /* 0x100fe200078e0a03 */
[----:B------:R-:W-:Y:S01]  /*2220*/  ISETP.GE.AND P3, PT, R43, RZ, PT ;  /* 0x000000ff2b00720c */ /* 0x000fe20003f66270 */
[----:B------:R-:W-:Y:S01]  /*2230*/  @!P4 IMAD.IADD R36, R36, 0x1, -R3 ;  /* 0x000000012424c824 */ /* 0x000fe200078e0a03 */
[----:B------:R-:W-:Y:S01]  /*2240*/  ISETP.GE.AND P4, PT, R39, RZ, PT ;  /* 0x000000ff2700720c */ /* 0x000fe20003f86270 */
[----:B------:R-:W-:Y:S01]  /*2250*/  IMAD.HI.U32 R39, R5, R44, RZ ;  /* 0x0000002c05277227 */ /* 0x000fe200078e00ff */
[----:B------:R-:W-:-:S03]  /*2260*/  ISETP.GT.U32.AND P0, PT, R3, R37, PT ;  /* 0x000000250300720c */ /* 0x000fc60003f04070 */
[----:B------:R-:W-:Y:S02]  /*2270*/  @!P1 IMAD.IADD R35, R35, 0x1, -R3 ;  /* 0x0000000123239824 */ /* 0x000fe400078e0a03 */
[----:B------:R-:W-:Y:S02]  /*2280*/  IMAD.MOV R39, RZ, RZ, -R39 ;  /* 0x000000ffff277224 */ /* 0x000fe400078e0a27 */
[C---:B------:R-:W-:Y:S01]  /*2290*/  IMAD R38, R3.reuse, R38, R42 ;  /* 0x0000002603267224 */ /* 0x040fe200078e022a */
[C---:B------:R-:W-:Y:S01]  /*22a0*/  ISETP.GT.U32.AND P1, PT, R3.reuse, R35, PT ;  /* 0x000000230300720c */ /* 0x040fe20003f24070 */
[C---:B------:R-:W-:Y:S02]  /*22b0*/  IMAD R39, R3.reuse, R39, R44 ;  /* 0x0000002703277224 */ /* 0x040fe400078e022c */
[----:B------:R-:W-:Y:S01]  /*22c0*/  @!P5 IMAD.MOV R36, RZ, RZ, -R36 ;  /* 0x000000ffff24d224 */ /* 0x000fe200078e0a24 */
[----:B------:R-:W-:Y:S01]  /*22d0*/  ISETP.GT.U32.AND P5, PT, R3, R38, PT ;  /* 0x000000260300720c */ /* 0x000fe20003fa4070 */
[----:B------:R-:W-:Y:S01]  /*22e0*/  @!P0 IMAD.IADD R37, R37, 0x1, -R3 ;  /* 0x0000000125258824 */ /* 0x000fe200078e0a03 */
[----:B------:R-:W-:Y:S01]  /*22f0*/  ISETP.GT.U32.AND P0, PT, R3, R39, PT ;  /* 0x000000270300720c */ /* 0x000fe20003f04070 */
[----:B------:R-:W-:-:S02]  /*2300*/  IMAD.MOV R40, RZ, RZ, -R40 ;  /* 0x000000ffff287224 */ /* 0x000fc400078e0a28 */
[----:B------:R-:W-:Y:S02]  /*2310*/  @!P6 IMAD.MOV R37, RZ, RZ, -R37 ;  /* 0x000000ffff25e224 */ /* 0x000fe400078e0a25 */
[----:B------:R-:W-:Y:S02]  /*2320*/  IMAD R40, R3, R40, R46 ;  /* 0x0000002803287224 */ /* 0x000fe400078e022e */
[--C-:B------:R-:W-:Y:S01]  /*2330*/  @!P1 IMAD.IADD R35, R35, 0x1, -R3.reuse ;  /* 0x0000000123239824 */ /* 0x100fe200078e0a03 */
[----:B------:R-:W-:Y:S01]  /*2340*/  ISETP.GE.AND P1, PT, R41, RZ, PT ;  /* 0x000000ff2900720c */ /* 0x000fe20003f26270 */
[----:B------:R-:W-:Y:S01]  /*2350*/  IMAD.HI.U32 R42, R5, R48, RZ ;  /* 0x00000030052a7227 */ /* 0x000fe200078e00ff */
[----:B------:R-:W-:Y:S02]  /*2360*/  LOP3.LUT R41, R4, 0x3c, RZ, 0xfc, !PT ;  /* 0x0000003c04297812 */ /* 0x000fe400078efcff */
[----:B------:R-:W-:Y:S01]  /*2370*/  ISETP.GT.U32.AND P6, PT, R3, R40, PT ;  /* 0x000000280300720c */ /* 0x000fe20003fc4070 */
[----:B------:R-:W-:Y:S01]  /*2380*/  @!P0 IMAD.IADD R39, R39, 0x1, -R3 ;  /* 0x0000000127278824 */ /* 0x000fe200078e0a03 */
[----:B------:R-:W-:Y:S01]  /*2390*/  IABS R46, R41 ;  /* 0x00000029002e7213 */ /* 0x000fe20000000000 */
[----:B------:R-:W-:Y:S01]  /*23a0*/  @!P2 IMAD.MOV R35, RZ, RZ, -R35 ;  /* 0x000000ffff23a224 */ /* 0x000fe200078e0a23 */
[----:B------:R-:W-:Y:S01]  /*23b0*/  ISETP.GE.AND P2, PT, R41, RZ, PT ;  /* 0x000000ff2900720c */ /* 0x000fe20003f46270 */
[----:B------:R-:W-:Y:S01]  /*23c0*/  @!P5 IMAD.IADD R38, R38, 0x1, -R3 ;  /* 0x000000012626d824 */ /* 0x000fe200078e0a03 */
[----:B------:R-:W-:Y:S01]  /*23d0*/  ISETP.GT.U32.AND P0, PT, R3, R39, PT ;  /* 0x000000270300720c */ /* 0x000fe20003f04070 */
[----:B------:R-:W-:-:S03]  /*23e0*/  IMAD.HI.U32 R41, R5, R46, RZ ;  /* 0x0000002e05297227 */ /* 0x000fc600078e00ff */
[C---:B------:R-:W-:Y:S01]  /*23f0*/  ISETP.GT.U32.AND P5, PT, R3.reuse, R38, PT ;  /* 0x000000260300720c */ /* 0x040fe20003fa4070 */
[----:B------:R-:W-:Y:S02]  /*2400*/  IMAD.MOV R41, RZ, RZ, -R41 ;  /* 0x000000ffff297224 */ /* 0x000fe400078e0a29 */
[----:B------:R-:W-:Y:S02]  /*2410*/  IMAD.MOV R42, RZ, RZ, -R42 ;  /* 0x000000ffff2a7224 */ /* 0x000fe400078e0a2a */
[C---:B------:R-:W-:Y:S02]  /*2420*/  IMAD R41, R3.reuse, R41, R46 ;  /* 0x0000002903297224 */ /* 0x040fe400078e022e */
[----:B------:R-:W-:Y:S02]  /*2430*/  IMAD R42, R3, R42, R48 ;  /* 0x0000002a032a7224 */ /* 0x000fe400078e0230 */
[--C-:B------:R-:W-:Y:S01]  /*2440*/  @!P0 IMAD.IADD R39, R39, 0x1, -R3.reuse ;  /* 0x0000000127278824 */ /* 0x100fe200078e0a03 */
[C---:B------:R-:W-:Y:S01]  /*2450*/  ISETP.GT.U32.AND P0, PT, R3.reuse, R41, PT ;  /* 0x000000290300720c */ /* 0x040fe20003f04070 */
[--C-:B------:R-:W-:Y:S01]  /*2460*/  @!P6 IMAD.IADD R40, R40, 0x1, -R3.reuse ;  /* 0x000000012828e824 */ /* 0x100fe200078e0a03 */
[----:B------:R-:W-:Y:S01]  /*2470*/  ISETP.GT.U32.AND P6, PT, R3, R42, PT ;  /* 0x0000002a0300720c */ /* 0x000fe20003fc4070 */
[----:B------:R-:W-:Y:S01]  /*2480*/  @!P5 IMAD.IADD R38, R38, 0x1, -R3 ;  /* 0x000000012626d824 */ /* 0x000fe200078e0a03 */
[----:B------:R-:W-:Y:S01]  /*2490*/  ISETP.GE.AND P5, PT, R47, RZ, PT ;  /* 0x000000ff2f00720c */ /* 0x000fe20003fa6270 */
[----:B------:R-:W-:Y:S01]  /*24a0*/  IMAD.HI.U32 R43, R5, R50, RZ ;  /* 0x00000032052b7227 */ /* 0x000fe200078e00ff */
[----:B------:R-:W-:-:S03]  /*24b0*/  LOP3.LUT R47, R4, 0x34, RZ, 0xfc, !PT ;  /* 0x00000034042f7812 */ /* 0x000fc600078efcff */
[----:B------:R-:W-:Y:S01]  /*24c0*/  IMAD.HI.U32 R44, R5, R52, RZ ;  /* 0x00000034052c7227 */ /* 0x000fe200078e00ff */
[----:B------:R-:W-:-:S03]  /*24d0*/  IABS R48, R47 ;  /* 0x0000002f00307213 */ /* 0x000fc60000000000 */
[----:B------:R-:W-:Y:S01]  /*24e0*/  @!P0 IMAD.IADD R41, R41, 0x1, -R3 ;  /* 0x0000000129298824 */ /* 0x000fe200078e0a03 */
[C---:B------:R-:W-:Y:S01]  /*24f0*/  ISETP.GT.U32.AND P0, PT, R3.reuse, R40, PT ;  /* 0x000000280300720c */ /* 0x040fe20003f04070 */
[----:B------:R-:W-:Y:S02]  /*2500*/  IMAD.MOV R43, RZ, RZ, -R43 ;  /* 0x000000ffff2b7224 */ /* 0x000fe400078e0a2b */
[----:B------:R-:W-:Y:S02]  /*2510*/  IMAD.MOV R45, RZ, RZ, -R44 ;  /* 0x000000ffff2d7224 */ /* 0x000fe400078e0a2c */
[----:B------:R-:W-:Y:S01]  /*2520*/  @!P6 IMAD.IADD R42, R42, 0x1, -R3 ;  /* 0x000000012a2ae824 */ /* 0x000fe200078e0a03 */
[C---:B------:R-:W-:Y:S01]  /*2530*/  ISETP.GT.U32.AND P6, PT, R3.reuse, R41, PT ;  /* 0x000000290300720c */ /* 0x040fe20003fc4070 */
[----:B------:R-:W-:Y:S01]  /*2540*/  IMAD R44, R3, R43, R50 ;  /* 0x0000002b032c7224 */ /* 0x000fe200078e0232 */
[----:B------:R-:W-:Y:S01]  /*2550*/  IABS R50, R55 ;  /* 0x0000003700327213 */ /* 0x000fe20000000000 */
[----:B------:R-:W-:-:S04]  /*2560*/  IMAD.HI.U32 R43, R5, R48, RZ ;  /* 0x00000030052b7227 */ /* 0x000fc800078e00ff */
[----:B------:R-:W-:Y:S02]  /*2570*/  IMAD.MOV R43, RZ, RZ, -R43 ;  /* 0x000000ffff2b7224 */ /* 0x000fe400078e0a2b */
[----:B------:R-:W-:Y:S01]  /*2580*/  @!P1 IMAD.MOV R39, RZ, RZ, -R39 ;  /* 0x000000ffff279224 */ /* 0x000fe200078e0a27 */
[C---:B------:R-:W-:Y:S01]  /*2590*/  ISETP.GT.U32.AND P1, PT, R3.reuse, R44, PT ;  /* 0x0000002c0300720c */ /* 0x040fe20003f24070 */
[----:B------:R-:W-:Y:S01]  /*25a0*/  IMAD R46, R3, R45, R52 ;  /* 0x0000002d032e7224 */ /* 0x000fe200078e0234 */
[----:B------:R-:W-:Y:S01]  /*25b0*/  IABS R52, R57 ;  /* 0x0000003900347213 */ /* 0x000fe20000000000 */
[----:B------:R-:W-:-:S04]  /*25c0*/  IMAD.HI.U32 R45, R5, R50, RZ ;  /* 0x00000032052d7227 */ /* 0x000fc800078e00ff */
[C---:B------:R-:W-:Y:S02]  /*25d0*/  IMAD R48, R3.reuse, R43, R48 ;  /* 0x0000002b03307224 */ /* 0x040fe400078e0230 */
[----:B------:R-:W-:Y:S02]  /*25e0*/  IMAD.MOV R45, RZ, RZ, -R45 ;  /* 0x000000ffff2d7224 */ /* 0x000fe400078e0a2d */
[----:B------:R-:W-:Y:S01]  /*25f0*/  @!P4 IMAD.MOV R38, RZ, RZ, -R38 ;  /* 0x000000ffff26c224 */ /* 0x000fe200078e0a26 */
[----:B------:R-:W-:Y:S01]  /*2600*/  ISETP.GT.U32.AND P4, PT, R3, R42, PT ;  /* 0x0000002a0300720c */ /* 0x000fe20003f84070 */
[--C-:B------:R-:W-:Y:S01]  /*2610*/  @!P6 IMAD.IADD R41, R41, 0x1, -R3.reuse ;  /* 0x000000012929e824 */ /* 0x100fe200078e0a03 */
[C---:B------:R-:W-:Y:S01]  /*2620*/  ISETP.GT.U32.AND P6, PT, R3.reuse, R48, PT ;  /* 0x000000300300720c */ /* 0x040fe20003fc4070 */
[----:B------:R-:W-:Y:S01]  /*2630*/  @!P0 IMAD.IADD R40, R40, 0x1, -R3 ;  /* 0x0000000128288824 */ /* 0x000fe200078e0a03 */
[C---:B------:R-:W-:Y:S01]  /*2640*/  ISETP.GT.U32.AND P0, PT, R3.reuse, R46, PT ;  /* 0x0000002e0300720c */ /* 0x040fe20003f04070 */
[----:B------:R-:W-:-:S02]  /*2650*/  IMAD R50, R3, R45, R50 ;  /* 0x0000002d03327224 */ /* 0x000fc400078e0232 */
[----:B------:R-:W-:Y:S02]  /*2660*/  @!P1 IMAD.IADD R44, R44, 0x1, -R3 ;  /* 0x000000012c2c9824 */ /* 0x000fe400078e0a03 */
[----:B------:R-:W-:Y:S01]  /*2670*/  IMAD.HI.U32 R43, R5, R52, RZ ;  /* 0x00000034052b7227 */ /* 0x000fe200078e00ff */
[----:B------:R-:W-:-:S03]  /*2680*/  ISETP.GT.U32.AND P1, PT, R3, R50, PT ;  /* 0x000000320300720c */ /* 0x000fc60003f24070 */
[--C-:B------:R-:W-:Y:S01]  /*2690*/  @!P4 IMAD.IADD R42, R42, 0x1, -R3.reuse ;  /* 0x000000012a2ac824 */ /* 0x100fe200078e0a03 */
[----:B------:R-:W-:Y:S01]  /*26a0*/  ISETP.GE.AND P4, PT, R49, RZ, PT ;  /* 0x000000ff3100720c */ /* 0x000fe20003f86270 */
[--C-:B------:R-:W-:Y:S01]  /*26b0*/  @!P6 IMAD.IADD R48, R48, 0x1, -R3.reuse ;  /* 0x000000013030e824 */ /* 0x100fe200078e0a03 */
[----:B------:R-:W-:Y:S01]  /*26c0*/  ISETP.GT.U32.AND P6, PT, R3, R44, PT ;  /* 0x0000002c0300720c */ /* 0x000fe20003fc4070 */
[----:B------:R-:W-:Y:S01]  /*26d0*/  @!P0 IMAD.IADD R46, R46, 0x1, -R3 ;  /* 0x000000012e2e8824 */ /* 0x000fe200078e0a03 */
[C---:B------:R-:W-:Y:S01]  /*26e0*/  LOP3.LUT R49, R4.reuse, 0x2c, RZ, 0xfc, !PT ;  /* 0x0000002c04317812 */ /* 0x040fe200078efcff */
[----:B------:R-:W-:Y:S01]  /*26f0*/  IMAD.HI.U32 R45, R5, R54, RZ ;  /* 0x00000036052d7227 */ /* 0x000fe200078e00ff */
[----:B------:R-:W-:Y:S02]  /*2700*/  ISETP.GE.AND P0, PT, R51, RZ, PT ;  /* 0x000000ff3300720c */ /* 0x000fe40003f06270 */
[----:B------:R-:W-:Y:S01]  /*2710*/  IABS R56, R49 ;  /* 0x0000003100387213 */ /* 0x000fe20000000000 */
[----:B------:R-:W-:Y:S01]  /*2720*/  IMAD.MOV R43, RZ, RZ, -R43 ;  /* 0x000000ffff2b7224 */ /* 0x000fe200078e0a2b */
[----:B------:R-:W-:Y:S01]  /*2730*/  LOP3.LUT R51, R4, 0x2a, RZ, 0xfc, !PT ;  /* 0x0000002a04337812 */ /* 0x000fe200078efcff */
[----:B------:R-:W-:Y:S01]  /*2740*/  @!P1 IMAD.IADD R50, R50, 0x1, -R3 ;  /* 0x0000000132329824 */ /* 0x000fe200078e0a03 */
[C---:B------:R-:W-:Y:S01]  /*2750*/  ISETP.GT.U32.AND P1, PT, R3.reuse, R46, PT ;  /* 0x0000002e0300720c */ /* 0x040fe20003f24070 */
[----:B------:R-:W-:Y:S01]  /*2760*/  IMAD.MOV R45, RZ, RZ, -R45 ;  /* 0x000000ffff2d7224 */ /* 0x000fe200078e0a2d */
[----:B------:R-:W-:Y:S01]  /*2770*/  IABS R58, R51 ;  /* 0x00000033003a7213 */ /* 0x000fe20000000000 */
[----:B------:R-:W-:-:S02]  /*2780*/  IMAD R52, R3, R43, R52 ;  /* 0x0000002b03347224 */ /* 0x000fc400078e0234 */
[----:B------:R-:W-:Y:S01]  /*2790*/  @!P3 IMAD.MOV R40, RZ, RZ, -R40 ;  /* 0x000000ffff28b224 */ /* 0x000fe200078e0a28 */
[----:B------:R-:W-:Y:S01]  /*27a0*/  ISETP.GT.U32.AND P3, PT, R3, R48, PT ;  /* 0x000000300300720c */ /* 0x000fe20003f64070 */
[----:B------:R-:W-:-:S04]  /*27b0*/  IMAD.HI.U32 R43, R5, R56, RZ ;  /* 0x00000038052b7227 */ /* 0x000fc800078e00ff */
[----:B------:R-:W-:Y:S02]  /*27c0*/  IMAD R54, R3, R45, R54 ;  /* 0x0000002d03367224 */ /* 0x000fe400078e0236 */
[----:B------:R-:W-:Y:S01]  /*27d0*/  @!P6 IMAD.IADD R44, R44, 0x1, -R3 ;  /* 0x000000012c2ce824 */ /* 0x000fe200078e0a03 */
[----:B------:R-:W-:Y:S01]  /*27e0*/  ISETP.GE.AND P6, PT, R47, RZ, PT ;  /* 0x000000ff2f00720c */ /* 0x000fe20003fc6270 */
[----:B------:R-:W-:Y:S01]  /*27f0*/  IMAD.MOV R45, RZ, RZ, -R43 ;  /* 0x000000ffff2d7224 */ /* 0x000fe200078e0a2b */
[----:B------:R-:W-:Y:S01]  /*2800*/  LOP3.LUT R47, R4, 0x28, RZ, 0xfc, !PT ;  /* 0x00000028042f7812 */ /* 0x000fe200078efcff */
[----:B------:R-:W-:-:S03]  /*2810*/  IMAD.HI.U32 R43, R5, R58, RZ ;  /* 0x0000003a052b7227 */ /* 0x000fc600078e00ff */
[----:B------:R-:W-:Y:S01]  /*2820*/  IABS R60, R47 ;  /* 0x0000002f003c7213 */ /* 0x000fe20000000000 */
[----:B------:R-:W-:Y:S01]  /*2830*/  @!P1 IMAD.IADD R46, R46, 0x1, -R3 ;  /* 0x000000012e2e9824 */ /* 0x000fe200078e0a03 */
[C---:B------:R-:W-:Y:S01]  /*2840*/  ISETP.GT.U32.AND P1, PT, R3.reuse, R54, PT ;  /* 0x000000360300720c */ /* 0x040fe20003f24070 */
[----:B------:R-:W-:Y:S01]  /*2850*/  IMAD R56, R3, R45, R56 ;  /* 0x0000002d03387224 */ /* 0x000fe200078e0238 */
[----:B------:R-:W-:Y:S01]  /*2860*/  LOP3.LUT R45, R4, 0x26, RZ, 0xfc, !PT ;  /* 0x00000026042d7812 */ /* 0x000fe200078efcff */
[----:B------:R-:W-:Y:S02]  /*2870*/  IMAD.MOV R43, RZ, RZ, -R43 ;  /* 0x000000ffff2b7224 */ /* 0x000fe400078e0a2b */
[----:B------:R-:W-:Y:S01]  /*2880*/  @!P3 IMAD.IADD R48, R48, 0x1, -R3 ;  /* 0x000000013030b824 */ /* 0x000fe200078e0a03 */
[----:B------:R-:W-:Y:S01]  /*2890*/  ISETP.GE.AND P3, PT, R55, RZ, PT ;  /* 0x000000ff3700720c */ /* 0x000fe20003f66270 */
[C---:B------:R-:W-:Y:S01]  /*28a0*/  IMAD R58, R3.reuse, R43, R58 ;  /* 0x0000002b033a7224 */ /* 0x040fe200078e023a */
[----:B------:R-:W-:Y:S01]  /*28b0*/  IABS R62, R45 ;  /* 0x0000002d003e7213 */ /* 0x000fe20000000000 */
[----:B------:R-:W-:Y:S01]  /*28c0*/  @!P0 IMAD.MOV R46, RZ, RZ, -R46 ;  /* 0x000000ffff2e8224 */ /* 0x000fe200078e0a2e */
[C---:B------:R-:W-:Y:S01]  /*28d0*/  ISETP.GT.U32.AND P0, PT, R3.reuse, R56, PT ;  /* 0x000000380300720c */ /* 0x040fe20003f04070 */
[----:B------:R-:W-:Y:S01]  /*28e0*/  @!P5 IMAD.MOV R42, RZ, RZ, -R42 ;  /* 0x000000ffff2ad224 */ /* 0x000fe200078e0a2a */
[C---:B------:R-:W-:Y:S01]  /*28f0*/  ISETP.GT.U32.AND P5, PT, R3.reuse, R52, PT ;  /* 0x000000340300720c */ /* 0x040fe20003fa4070 */
[----:B------:R-:W-:Y:S01]  /*2900*/  @!P2 IMAD.MOV R41, RZ, RZ, -R41 ;  /* 0x000000ffff29a224 */ /* 0x000fe200078e0a29 */
[C---:B------:R-:W-:Y:S01]  /*2910*/  ISETP.GT.U32.AND P2, PT, R3.reuse, R50, PT ;  /* 0x000000320300720c */ /* 0x040fe20003f44070 */
[----:B------:R-:W-:Y:S01]  /*2920*/  @!P6 IMAD.MOV R48, RZ, RZ, -R48 ;  /* 0x000000ffff30e224 */ /* 0x000fe200078e0a30 */
[----:B------:R-:W-:Y:S01]  /*2930*/  ISETP.GT.U32.AND P6, PT, R3, R58, PT ;  /* 0x0000003a0300720c */ /* 0x000fe20003fc4070 */
[----:B------:R-:W-:Y:S01]  /*2940*/  IMAD.HI.U32 R43, R5, R60, RZ ;  /* 0x0000003c052b7227 */ /* 0x000fe200078e00ff */
[----:B------:R-:W-:-:S03]  /*2950*/  LOP3.LUT R55, R4, 0x1a, RZ, 0xfc, !PT ;  /* 0x0000001a04377812 */ /* 0x000fc600078efcff */
[----:B------:R-:W-:Y:S01]  /*2960*/  IMAD.MOV R43, RZ, RZ, -R43 ;  /* 0x000000ffff2b7224 */ /* 0x000fe200078e0a2b */
[----:B------:R-:W-:Y:S01]  /*2970*/  IABS R74, R55 ;  /* 0x00000037004a7213 */ /* 0x000fe20000000000 */
[--C-:B------:R-:W-:Y:S01]  /*2980*/  @!P0 IMAD.IADD R56, R56, 0x1, -R3.reuse ;  /* 0x0000000138388824 */ /* 0x100fe200078e0a03 */
[----:B------:R-:W-:Y:S01]  /*2990*/  ISETP.GE.AND P0, PT, R45, RZ, PT ;  /* 0x000000ff2d00720c */ /* 0x000fe20003f06270 */
[--C-:B------:R-:W-:Y:S01]  /*29a0*/  @!P5 IMAD.IADD R52, R52, 0x1, -R3.reuse ;  /* 0x000000013434d824 */ /* 0x100fe200078e0a03 */
[----:B------:R-:W-:Y:S01]  /*29b0*/  LOP3.LUT R45, R4, 0x24, RZ, 0xfc, !PT ;  /* 0x00000024042d7812 */ /* 0x000fe200078efcff */
[--C-:B------:R-:W-:Y:S01]  /*29c0*/  @!P2 IMAD.IADD R50, R50, 0x1, -R3.reuse ;  /* 0x000000013232a824 */ /* 0x100fe200078e0a03 */
[----:B------:R-:W-:Y:S01]  /*29d0*/  ISETP.GE.AND P2, PT, R57, RZ, PT ;  /* 0x000000ff3900720c */ /* 0x000fe20003f46270 */
[--C-:B------:R-:W-:Y:S01]  /*29e0*/  @!P6 IMAD.IADD R58, R58, 0x1, -R3.reuse ;  /* 0x000000013a3ae824 */ /* 0x100fe200078e0a03 */
[C---:B------:R-:W-:Y:S01]  /*29f0*/  ISETP.GT.U32.AND P6, PT, R3.reuse, R56, PT ;  /* 0x000000380300720c */ /* 0x040fe20003fc4070 */
[----:B------:R-:W-:Y:S01]  /*2a00*/  @!P1 IMAD.IADD R54, R54, 0x1, -R3 ;  /* 0x0000000136369824 */ /* 0x000fe200078e0a03 */
[----:B------:R-:W-:Y:S01]  /*2a10*/  ISETP.GT.U32.AND P1, PT, R3, R52, PT ;  /* 0x000000340300720c */ /* 0x000fe20003f24070 */
[----:B------:R-:W-:Y:S01]  /*2a20*/  @!P3 IMAD.MOV R50, RZ, RZ, -R50 ;  /* 0x000000ffff32b224 */ /* 0x000fe200078e0a32 */
[----:B------:R-:W-:Y:S01]  /*2a30*/  ISETP.GE.AND P3, PT, R49, RZ, PT ;  /* 0x000000ff3100720c */ /* 0x000fe20003f66270 */
[----:B------:R-:W-:Y:S01]  /*2a40*/  IMAD R60, R3, R43, R60 ;  /* 0x0000002b033c7224 */ /* 0x000fe200078e023c */
[----:B------:R-:W-:Y:S01]  /*2a50*/  IABS R64, R45 ;  /* 0x0000002d00407213 */ /* 0x000fe20000000000 */
[----:B------:R-:W-:Y:S01]  /*2a60*/  IMAD.HI.U32 R43, R5, R62, RZ ;  /* 0x0000003e052b7227 */ /* 0x000fe200078e00ff */
[----:B------:R-:W-:-:S02]  /*2a70*/  LOP3.LUT R49, R4, 0x20, RZ, 0xfc, !PT ;  /* 0x0000002004317812 */ /* 0x000fc400078efcff */
[----:B------:R-:W-:Y:S01]  /*2a80*/  ISETP.GE.AND P5, PT, R59, RZ, PT ;  /* 0x000000ff3b00720c */ /* 0x000fe20003fa6270 */
[----:B------:R-:W-:Y:S01]  /*2a90*/  IMAD.MOV R43, RZ, RZ, -R43 ;  /* 0x000000ffff2b7224 */ /* 0x000fe200078e0a2b */
[----:B------:R-:W-:Y:S01]  /*2aa0*/  IABS R68, R49 ;  /* 0x0000003100447213 */ /* 0x000fe20000000000 */
[--C-:B------:R-:W-:Y:S01]  /*2ab0*/  @!P6 IMAD.IADD R56, R56, 0x1, -R3.reuse ;  /* 0x000000013838e824 */ /* 0x100fe200078e0a03 */
[C---:B------:R-:W-:Y:S01]  /*2ac0*/  ISETP.GT.U32.AND P6, PT, R3.reuse, R60, PT ;  /* 0x0000003c0300720c */ /* 0x040fe20003fc4070 */
[C---:B------:R-:W-:Y:S01]  /*2ad0*/  IMAD R62, R3.reuse, R43, R62 ;  /* 0x0000002b033e7224 */ /* 0x040fe200078e023e */
[----:B------:R-:W-:Y:S01]  /*2ae0*/  LOP3.LUT R57, R4, 0x18, RZ, 0xfc, !PT ;  /* 0x0000001804397812 */ /* 0x000fe200078efcff */
[----:B------:R-:W-:Y:S01]  /*2af0*/  @!P4 IMAD.MOV R44, RZ, RZ, -R44 ;  /* 0x000000ffff2cc224 */ /* 0x000fe200078e0a2c */
[----:B------:R-:W-:Y:S01]  /*2b00*/  ISETP.GT.U32.AND P4, PT, R3, R54, PT ;  /* 0x000000360300720c */ /* 0x000fe20003f84070 */
[----:B------:R-:W-:Y:S01]  /*2b10*/  @!P1 IMAD.IADD R52, R52, 0x1, -R3 ;  /* 0x0000000134349824 */ /* 0x000fe200078e0a03 */
[----:B------:R-:W-:Y:S01]  /*2b20*/  ISETP.GE.AND P1, PT, R51, RZ, PT ;  /* 0x000000ff3300720c */ /* 0x000fe20003f26270 */
[----:B------:R-:W-:Y:S01]  /*2b30*/  @!P3 IMAD.MOV R56, RZ, RZ, -R56 ;  /* 0x000000ffff38b224 */ /* 0x000fe200078e0a38 */
[C---:B------:R-:W-:Y:S01]  /*2b40*/  ISETP.GT.U32.AND P3, PT, R3.reuse, R62, PT ;  /* 0x0000003e0300720c */ /* 0x040fe20003f64070 */
[----:B------:R-:W-:Y:S01]  /*2b50*/  @!P2 IMAD.MOV R52, RZ, RZ, -R52 ;  /* 0x000000ffff34a224 */ /* 0x000fe200078e0a34 */
[----:B------:R-:W-:Y:S01]  /*2b60*/  ISETP.GT.U32.AND P2, PT, R3, R58, PT ;  /* 0x0000003a0300720c */ /* 0x000fe20003f44070 */
[----:B------:R-:W-:Y:S01]  /*2b70*/  IMAD.HI.U32 R43, R5, R64, RZ ;  /* 0x00000040052b7227 */ /* 0x000fe200078e00ff */
[----:B------:R-:W-:-:S02]  /*2b80*/  LOP3.LUT R51, R4, 0x1e, RZ, 0xfc, !PT ;  /* 0x0000001e04337812 */ /* 0x000fc400078efcff */
[----:B------:R-:W-:Y:S01]  /*2b90*/  IABS R76, R57 ;  /* 0x00000039004c7213 */ /* 0x000fe20000000000 */
[--C-:B------:R-:W-:Y:S01]  /*2ba0*/  @!P6 IMAD.IADD R60, R60, 0x1, -R3.reuse ;  /* 0x000000013c3ce824 */ /* 0x100fe200078e0a03 */
[----:B------:R-:W-:Y:S01]  /*2bb0*/  IABS R70, R51 ;  /* 0x0000003300467213 */ /* 0x000fe20000000000 */
[--C-:B------:R-:W-:Y:S01]  /*2bc0*/  @!P4 IMAD.IADD R54, R54, 0x1, -R3.reuse ;  /* 0x000000013636c824 */ /* 0x100fe200078e0a03 */
[----:B------:R-:W-:Y:S02]  /*2bd0*/  ISETP.GE.AND P4, PT, R47, RZ, PT ;  /* 0x000000ff2f00720c */ /* 0x000fe40003f86270 */
[----:B------:R-:W-:Y:S01]  /*2be0*/  LOP3.LUT R47, R4, 0x22, RZ, 0xfc, !PT ;  /* 0x00000022042f7812 */ /* 0x000fe200078efcff */
[--C-:B------:R-:W-:Y:S01]  /*2bf0*/  @!P3 IMAD.IADD R62, R62, 0x1, -R3.reuse ;  /* 0x000000013e3eb824 */ /* 0x100fe200078e0a03 */
[----:B------:R-:W-:Y:S01]  /*2c00*/  ISETP.GT.U32.AND P6, PT, R3, R60, PT ;  /* 0x0000003c0300720c */ /* 0x000fe20003fc4070 */
[----:B------:R-:W-:Y:S01]  /*2c10*/  @!P2 IMAD.IADD R58, R58, 0x1, -R3 ;  /* 0x000000013a3aa824 */ /* 0x000fe200078e0a03 */
[----:B------:R-:W-:Y:S01]  /*2c20*/  ISETP.GE.AND P2, PT, R47, RZ, PT ;  /* 0x000000ff2f00720c */ /* 0x000fe20003f46270 */
[----:B------:R-:W-:Y:S01]  /*2c30*/  @!P5 IMAD.MOV R54, RZ, RZ, -R54 ;  /* 0x000000ffff36d224 */ /* 0x000fe200078e0a36 */
[----:B------:R-:W-:Y:S01]  /*2c40*/  IABS R66, R47 ;  /* 0x0000002f00427213 */ /* 0x000fe20000000000 */
[----:B------:R-:W-:Y:S01]  /*2c50*/  IMAD.MOV R47, RZ, RZ, -R43 ;  /* 0x000000ffff2f7224 */ /* 0x000fe200078e0a2b */
[----:B------:R-:W-:Y:S01]  /*2c60*/  ISETP.GT.U32.AND P3, PT, R3, R62, PT ;  /* 0x0000003e0300720c */ /* 0x000fe20003f64070 */
[----:B------:R-:W-:Y:S01]  /*2c70*/  IMAD.HI.U32 R43, R5, R68, RZ ;  /* 0x00000044052b7227 */ /* 0x000fe200078e00ff */
[----:B------:R-:W-:-:S02]  /*2c80*/  ISETP.GE.AND P5, PT, R45, RZ, PT ;  /* 0x000000ff2d00720c */ /* 0x000fc40003fa6270 */
[----:B------:R-:W-:Y:S01]  /*2c90*/  LOP3.LUT R59, R4, 0x14, RZ, 0xfc, !PT ;  /* 0x00000014043b7812 */ /* 0x000fe200078efcff */
[----:B------:R-:W-:Y:S02]  /*2ca0*/  IMAD R64, R3, R47, R64 ;  /* 0x0000002f03407224 */ /* 0x000fe400078e0240 */
[----:B------:R-:W-:Y:S01]  /*2cb0*/  IMAD.MOV R47, RZ, RZ, -R43 ;  /* 0x000000ffff2f7224 */ /* 0x000fe200078e0a2b */
[----:B------:R-:W-:Y:S01]  /*2cc0*/  IABS R80, R59 ;  /* 0x0000003b00507213 */ /* 0x000fe20000000000 */
[----:B------:R-:W-:-:S04]  /*2cd0*/  IMAD.HI.U32 R45, R5, R66, RZ ;  /* 0x00000042052d7227 */ /* 0x000fc800078e00ff */
[C---:B------:R-:W-:Y:S02]  /*2ce0*/  IMAD R68, R3.reuse, R47, R68 ;  /* 0x0000002f03447224 */ /* 0x040fe400078e0244 */
[--C-:B------:R-:W-:Y:S02]  /*2cf0*/  @!P3 IMAD.IADD R62, R62, 0x1, -R3.reuse ;  /* 0x000000013e3eb824 */ /* 0x100fe400078e0a03 */
[----:B------:R-:W-:Y:S01]  /*2d00*/  @!P6 IMAD.IADD R60, R60, 0x1, -R3 ;  /* 0x000000013c3ce824 */ /* 0x000fe200078e0a03 */
[C---:B------:R-:W-:Y:S01]  /*2d10*/  ISETP.GT.U32.AND P3, PT, R3.reuse, R68, PT ;  /* 0x000000440300720c */ /* 0x040fe20003f64070 */
[----:B------:R-:W-:Y:S01]  /*2d20*/  IMAD.MOV R45, RZ, RZ, -R45 ;  /* 0x000000ffff2d7224 */ /* 0x000fe200078e0a2d */
[----:B------:R-:W-:Y:S01]  /*2d30*/  ISETP.GT.U32.AND P6, PT, R3, R64, PT ;  /* 0x000000400300720c */ /* 0x000fe20003fc4070 */
[----:B------:R-:W-:-:S04]  /*2d40*/  IMAD.HI.U32 R43, R5, R70, RZ ;  /* 0x00000046052b7227 */ /* 0x000fc800078e00ff */
[----:B------:R-:W-:Y:S02]  /*2d50*/  IMAD R66, R3, R45, R66 ;  /* 0x0000002d03427224 */ /* 0x000fe400078e0242 */
[----:B------:R-:W-:Y:S02]  /*2d60*/  IMAD.MOV R43, RZ, RZ, -R43 ;  /* 0x000000ffff2b7224 */ /* 0x000fe400078e0a2b */
[----:B------:R-:W-:-:S04]  /*2d70*/  IMAD.HI.U32 R45, R5, R74, RZ ;  /* 0x0000004a052d7227 */ /* 0x000fc800078e00ff */
[----:B------:R-:W-:Y:S02]  /*2d80*/  @!P3 IMAD.IADD R68, R68, 0x1, -R3 ;  /* 0x000000014444b824 */ /* 0x000fe400078e0a03 */
[C---:B------:R-:W-:Y:S02]  /*2d90*/  IMAD R70, R3.reuse, R43, R70 ;  /* 0x0000002b03467224 */ /* 0x040fe400078e0246 */
[----:B------:R-:W-:Y:S01]  /*2da0*/  IMAD.MOV R45, RZ, RZ, -R45 ;  /* 0x000000ffff2d7224 */ /* 0x000fe200078e0a2d */
[C---:B------:R-:W-:Y:S01]  /*2db0*/  ISETP.GT.U32.AND P3, PT, R3.reuse, R68, PT ;  /* 0x000000440300720c */ /* 0x040fe20003f64070 */
[----:B------:R-:W-:Y:S01]  /*2dc0*/  @!P4 IMAD.MOV R60, RZ, RZ, -R60 ;  /* 0x000000ffff3cc224 */ /* 0x000fe200078e0a3c */
[C---:B------:R-:W-:Y:S01]  /*2dd0*/  ISETP.GT.U32.AND P4, PT, R3.reuse, R66, PT ;  /* 0x000000420300720c */ /* 0x040fe20003f84070 */
[----:B------:R-:W-:Y:S01]  /*2de0*/  @!P0 IMAD.MOV R62, RZ, RZ, -R62 ;  /* 0x000000ffff3e8224 */ /* 0x000fe200078e0a3e */
[----:B------:R-:W-:Y:S01]  /*2df0*/  ISETP.GT.U32.AND P0, PT, R3, R70, PT ;  /* 0x000000460300720c */ /* 0x000fe20003f04070 */
[----:B------:R-:W-:-:S02]  /*2e00*/  @!P6 IMAD.IADD R64, R64, 0x1, -R3 ;  /* 0x000000014040e824 */ /* 0x000fc400078e0a03 */
[C---:B------:R-:W-:Y:S02]  /*2e10*/  IMAD R74, R3.reuse, R45, R74 ;  /* 0x0000002d034a7224 */ /* 0x040fe400078e024a */
[----:B------:R-:W-:Y:S01]  /*2e20*/  @!P1 IMAD.MOV R58, RZ, RZ, -R58 ;  /* 0x000000ffff3a9224 */ /* 0x000fe200078e0a3a */
[----:B------:R-:W-:Y:S01]  /*2e30*/  ISETP.GT.U32.AND P6, PT, R3, R64, PT ;  /* 0x000000400300720c */ /* 0x000fe20003fc4070 */
[----:B------:R-:W-:Y:S01]  /*2e40*/  IMAD.HI.U32 R47, R5, R76, RZ ;  /* 0x0000004c052f7227 */ /* 0x000fe200078e00ff */
[----:B------:R-:W-:Y:S02]  /*2e50*/  ISETP.GE.AND P1, PT, R49, RZ, PT ;  /* 0x000000ff3100720c */ /* 0x000fe40003f26270 */
[----:B------:R-:W-:Y:S01]  /*2e60*/  LOP3.LUT R49, R4, 0x1c, RZ, 0xfc, !PT ;  /* 0x0000001c04317812 */ /* 0x000fe200078efcff */
[--C-:B------:R-:W-:Y:S01]  /*2e70*/  @!P3 IMAD.IADD R68, R68, 0x1, -R3.reuse ;  /* 0x000000014444b824 */ /* 0x100fe200078e0a03 */
[----:B------:R-:W-:Y:S01]  /*2e80*/  ISETP.GT.U32.AND P3, PT, R3, R74, PT ;  /* 0x0000004a0300720c */ /* 0x000fe20003f64070 */
[--C-:B------:R-:W-:Y:S01]  /*2e90*/  @!P4 IMAD.IADD R66, R66, 0x1, -R3.reuse ;  /* 0x000000014242c824 */ /* 0x100fe200078e0a03 */
[----:B------:R-:W-:Y:S01]  /*2ea0*/  IABS R72, R49 ;  /* 0x0000003100487213 */ /* 0x000fe20000000000 */
[----:B------:R-:W-:-:S02]  /*2eb0*/  @!P0 IMAD.IADD R70, R70, 0x1, -R3 ;  /* 0x0000000146468824 */ /* 0x000fc400078e0a03 */
[----:B------:R-:W-:Y:S01]  /*2ec0*/  IMAD.MOV R47, RZ, RZ, -R47 ;  /* 0x000000ffff2f7224 */ /* 0x000fe200078e0a2f */
[C---:B------:R-:W-:Y:S01]  /*2ed0*/  ISETP.GT.U32.AND P4, PT, R3.reuse, R66, PT ;  /* 0x000000420300720c */ /* 0x040fe20003f84070 */
[--C-:B------:R-:W-:Y:S01]  /*2ee0*/  @!P6 IMAD.IADD R64, R64, 0x1, -R3.reuse ;  /* 0x000000014040e824 */ /* 0x100fe200078e0a03 */
[----:B------:R-:W-:Y:S01]  /*2ef0*/  ISETP.GT.U32.AND P0, PT, R3, R70, PT ;  /* 0x000000460300720c */ /* 0x000fe20003f04070 */
[----:B------:R-:W-:Y:S01]  /*2f00*/  IMAD.HI.U32 R43, R5, R72, RZ ;  /* 0x00000048052b7227 */ /* 0x000fe200078e00ff */
[----:B------:R-:W-:Y:S02]  /*2f10*/  ISETP.GE.AND P6, PT, R51, RZ, PT ;  /* 0x000000ff3300720c */ /* 0x000fe40003fc6270 */
[----:B------:R-:W-:Y:S01]  /*2f20*/  LOP3.LUT R51, R4, 0x16, RZ, 0xfc, !PT ;  /* 0x0000001604337812 */ /* 0x000fe200078efcff */
[----:B------:R-:W-:Y:S02]  /*2f30*/  @!P3 IMAD.IADD R74, R74, 0x1, -R3 ;  /* 0x000000014a4ab824 */ /* 0x000fe400078e0a03 */
[----:B------:R-:W-:Y:S01]  /*2f40*/  @!P5 IMAD.MOV R64, RZ, RZ, -R64 ;  /* 0x000000ffff40d224 */ /* 0x000fe200078e0a40 */
[----:B------:R-:W-:Y:S01]  /*2f50*/  IABS R78, R51 ;  /* 0x00000033004e7213 */ /* 0x000fe20000000000 */
[----:B------:R-:W-:Y:S01]  /*2f60*/  IMAD.MOV R43, RZ, RZ, -R43 ;  /* 0x000000ffff2b7224 */ /* 0x000fe200078e0a2b */
[----:B------:R-:W-:Y:S01]  /*2f70*/  ISETP.GT.U32.AND P5, PT, R3, R74, PT ;  /* 0x0000004a0300720c */ /* 0x000fe20003fa4070 */
[----:B------:R-:W-:-:S04]  /*2f80*/  IMAD.HI.U32 R45, R5, R80, RZ ;  /* 0x00000050052d7227 */ /* 0x000fc800078e00ff */
[C---:B------:R-:W-:Y:S02]  /*2f90*/  IMAD R72, R3.reuse, R43, R72 ;  /* 0x0000002b03487224 */ /* 0x040fe400078e0248 */
[----:B------:R-:W-:Y:S02]  /*2fa0*/  IMAD R76, R3, R47, R76 ;  /* 0x0000002f034c7224 */ /* 0x000fe400078e024c */
[----:B------:R-:W-:Y:S02]  /*2fb0*/  IMAD.MOV R45, RZ, RZ, -R45 ;  /* 0x000000ffff2d7224 */ /* 0x000fe400078e0a2d */
[----:B------:R-:W-:-:S04]  /*2fc0*/  IMAD.HI.U32 R43, R5, R78, RZ ;  /* 0x0000004e052b7227 */ /* 0x000fc800078e00ff */
[--C-:B------:R-:W-:Y:S01]  /*2fd0*/  @!P4 IMAD.IADD R66, R66, 0x1, -R3.reuse ;  /* 0x000000014242c824 */ /* 0x100fe200078e0a03 */
[C---:B------:R-:W-:Y:S01]  /*2fe0*/  ISETP.GT.U32.AND P4, PT, R3.reuse, R72, PT ;  /* 0x000000480300720c */ /* 0x040fe20003f84070 */
[----:B------:R-:W-:Y:S01]  /*2ff0*/  @!P0 IMAD.IADD R70, R70, 0x1, -R3 ;  /* 0x0000000146468824 */ /* 0x000fe200078e0a03 */
[C---:B------:R-:W-:Y:S01]  /*3000*/  ISETP.GT.U32.AND P0, PT, R3.reuse, R76, PT ;  /* 0x0000004c0300720c */ /* 0x040fe20003f04070 */
[C---:B------:R-:W-:Y:S02]  /*3010*/  IMAD R80, R3.reuse, R45, R80 ;  /* 0x0000002d03507224 */ /* 0x040fe400078e0250 */
[----:B------:R-:W-:Y:S02]  /*3020*/  IMAD.MOV R43, RZ, RZ, -R43 ;  /* 0x000000ffff2b7224 */ /* 0x000fe400078e0a2b */
[----:B------:R-:W-:Y:S01]  /*3030*/  @!P5 IMAD.IADD R74, R74, 0x1, -R3 ;  /* 0x000000014a4ad824 */ /* 0x000fe200078e0a03 */
[C---:B------:R-:W-:Y:S01]  /*3040*/  ISETP.GT.U32.AND P5, PT, R3.reuse, R80, PT ;  /* 0x000000500300720c */ /* 0x040fe20003fa4070 */
[----:B------:R-:W-:-:S02]  /*3050*/  IMAD R78, R3, R43, R78 ;  /* 0x0000002b034e7224 */ /* 0x000fc400078e024e */
[----:B------:R-:W-:-:S04]  /*3060*/  IMAD.HI.U32 R43, R5, R84, RZ ;  /* 0x00000054052b7227 */ /* 0x000fc800078e00ff */
[----:B------:R-:W-:Y:S02]  /*3070*/  IMAD.MOV R45, RZ, RZ, -R43 ;  /* 0x000000ffff2d7224 */ /* 0x000fe400078e0a2b */
[--C-:B------:R-:W-:Y:S01]  /*3080*/  @!P4 IMAD.IADD R72, R72, 0x1, -R3.reuse ;  /* 0x000000014848c824 */ /* 0x100fe200078e0a03 */
[----:B------:R-:W-:Y:S01]  /*3090*/  ISETP.GE.AND P4, PT, R49, RZ, PT ;  /* 0x000000ff3100720c */ /* 0x000fe20003f86270 */
[--C-:B------:R-:W-:Y:S02]  /*30a0*/  @!P0 IMAD.IADD R76, R76, 0x1, -R3.reuse ;  /* 0x000000014c4c8824 */ /* 0x100fe400078e0a03 */
[C---:B------:R-:W-:Y:S01]  /*30b0*/  IMAD R84, R3.reuse, R45, R84 ;  /* 0x0000002d03547224 */ /* 0x040fe200078e0254 */
[C---:B------:R-:W-:Y:S01]  /*30c0*/  ISETP.GT.U32.AND P3, PT, R3.reuse, R72, PT ;  /* 0x000000480300720c */ /* 0x040fe20003f64070 */
[----:B------:R-:W-:Y:S01]  /*30d0*/  @!P5 IMAD.IADD R80, R80, 0x1, -R3 ;  /* 0x000000015050d824 */ /* 0x000fe200078e0a03 */
[----:B------:R-:W-:Y:S01]  /*30e0*/  ISETP.GT.U32.AND P0, PT, R3, R76, PT ;  /* 0x0000004c0300720c */ /* 0x000fe20003f04070 */
[----:B------:R-:W-:Y:S01]  /*30f0*/  IMAD.HI.U32 R47, R5, R82, RZ ;  /* 0x00000052052f7227 */ /* 0x000fe200078e00ff */
[----:B------:R-:W-:-:S03]  /*3100*/  ISETP.GT.U32.AND P5, PT, R3, R84, PT ;  /* 0x000000540300720c */ /* 0x000fc60003fa4070 */
[----:B------:R-:W-:-:S04]  /*3110*/  IMAD.HI.U32 R43, R5, R86, RZ ;  /* 0x00000056052b7227 */ /* 0x000fc800078e00ff */
[----:B------:R-:W-:Y:S02]  /*3120*/  IMAD.MOV R47, RZ, RZ, -R47 ;  /* 0x000000ffff2f7224 */ /* 0x000fe400078e0a2f */
[----:B------:R-:W-:Y:S02]  /*3130*/  IMAD.MOV R43, RZ, RZ, -R43 ;  /* 0x000000ffff2b7224 */ /* 0x000fe400078e0a2b */
[C---:B------:R-:W-:Y:S02]  /*3140*/  IMAD R82, R3.reuse, R47, R82 ;  /* 0x0000002f03527224 */ /* 0x040fe400078e0252 */
[C---:B------:R-:W-:Y:S02]  /*3150*/  IMAD R86, R3.reuse, R43, R86 ;  /* 0x0000002b03567224 */ /* 0x040fe400078e0256 */
[--C-:B------:R-:W-:Y:S01]  /*3160*/  @!P3 IMAD.IADD R72, R72, 0x1, -R3.reuse ;  /* 0x000000014848b824 */ /* 0x100fe200078e0a03 */
[C---:B------:R-:W-:Y:S01]  /*3170*/  ISETP.GT.U32.AND P3, PT, R3.reuse, R78, PT ;  /* 0x0000004e0300720c */ /* 0x040fe20003f64070 */
[--C-:B------:R-:W-:Y:S01]  /*3180*/  @!P0 IMAD.IADD R76, R76, 0x1, -R3.reuse ;  /* 0x000000014c4c8824 */ /* 0x100fe200078e0a03 */
[C---:B------:R-:W-:Y:S01]  /*3190*/  ISETP.GT.U32.AND P0, PT, R3.reuse, R82, PT ;  /* 0x000000520300720c */ /* 0x040fe20003f04070 */
[----:B------:R-:W-:Y:S01]  /*31a0*/  @!P5 IMAD.IADD R84, R84, 0x1, -R3 ;  /* 0x000000015454d824 */ /* 0x000fe200078e0a03 */
[----:B------:R-:W-:Y:S01]  /*31b0*/  ISETP.GT.U32.AND P5, PT, R3, R86, PT ;  /* 0x000000560300720c */ /* 0x000fe20003fa4070 */
[----:B------:R-:W-:-:S04]  /*31c0*/  IMAD.HI.U32 R45, R5, R88, RZ ;  /* 0x00000058052d7227 */ /* 0x000fc800078e00ff */
[----:B------:R-:W-:Y:S02]  /*31d0*/  IMAD.MOV R45, RZ, RZ, -R45 ;  /* 0x000000ffff2d7224 */ /* 0x000fe400078e0a2d */
[----:B------:R-:W-:-:S04]  /*31e0*/  IMAD.HI.U32 R47, R5, R90, RZ ;  /* 0x0000005a052f7227 */ /* 0x000fc800078e00ff */
[----:B------:R-:W-:Y:S02]  /*31f0*/  IMAD R88, R3, R45, R88 ;  /* 0x0000002d03587224 */ /* 0x000fe400078e0258 */
[--C-:B------:R-:W-:Y:S01]  /*3200*/  @!P3 IMAD.IADD R78, R78, 0x1, -R3.reuse ;  /* 0x000000014e4eb824 */ /* 0x100fe200078e0a03 */
[----:B------:R-:W-:Y:S01]  /*3210*/  ISETP.GE.AND P3, PT, R55, RZ, PT ;  /* 0x000000ff3700720c */ /* 0x000fe20003f66270 */
[--C-:B------:R-:W-:Y:S01]  /*3220*/  @!P0 IMAD.IADD R82, R82, 0x1, -R3.reuse ;  /* 0x0000000152528824 */ /* 0x100fe200078e0a03 */
[----:B------:R-:W-:Y:S01]  /*3230*/  ISETP.GE.AND P0, PT, R57, RZ, PT ;  /* 0x000000ff3900720c */ /* 0x000fe20003f06270 */
[----:B------:R-:W-:Y:S01]  /*3240*/  @!P5 IMAD.IADD R86, R86, 0x1, -R3 ;  /* 0x000000015656d824 */ /* 0x000fe200078e0a03 */
[C---:B------:R-:W-:Y:S01]  /*3250*/  LOP3.LUT R55, R4.reuse, 0x8, RZ, 0xfc, !PT ;  /* 0x0000000804377812 */ /* 0x040fe200078efcff */
[----:B------:R-:W-:Y:S01]  /*3260*/  @!P2 IMAD.MOV R66, RZ, RZ, -R66 ;  /* 0x000000ffff42a224 */ /* 0x000fe200078e0a42 */
[----:B------:R-:W-:Y:S01]  /*3270*/  LOP3.LUT R57, R4, 0x6, RZ, 0xfc, !PT ;  /* 0x0000000604397812 */ /* 0x000fe200078efcff */
[----:B------:R-:W-:Y:S01]  /*3280*/  @!P1 IMAD.MOV R68, RZ, RZ, -R68 ;  /* 0x000000ffff449224 */ /* 0x000fe200078e0a44 */
[----:B------:R-:W-:Y:S01]  /*3290*/  ISETP.GT.U32.AND P5, PT, R3, R88, PT ;  /* 0x000000580300720c */ /* 0x000fe20003fa4070 */
[----:B------:R-:W-:Y:S01]  /*32a0*/  IMAD.MOV R47, RZ, RZ, -R47 ;  /* 0x000000ffff2f7224 */ /* 0x000fe200078e0a2f */
[----:B------:R-:W-:Y:S01]  /*32b0*/  IABS R92, R55 ;  /* 0x00000037005c7213 */ /* 0x000fe20000000000 */
[----:B------:R-:W-:Y:S01]  /*32c0*/  IMAD.HI.U32 R49, R5, R98, RZ ;  /* 0x0000006205317227 */ /* 0x000fe200078e00ff */
[----:B------:R-:W-:-:S02]  /*32d0*/  IABS R94, R57 ;  /* 0x00000039005e7213 */ /* 0x000fc40000000000 */
[----:B------:R-:W-:Y:S01]  /*32e0*/  ISETP.GT.U32.AND P2, PT, R3, R78, PT ;  /* 0x0000004e0300720c */ /* 0x000fe20003f44070 */
[----:B------:R-:W-:Y:S01]  /*32f0*/  IMAD.HI.U32 R43, R5, R92, RZ ;  /* 0x0000005c052b7227 */ /* 0x000fe200078e00ff */
[----:B------:R-:W-:-:S03]  /*3300*/  ISETP.GT.U32.AND P1, PT, R3, R80, PT ;  /* 0x000000500300720c */ /* 0x000fc60003f24070 */
[----:B------:R-:W-:-:S04]  /*3310*/  IMAD.HI.U32 R45, R5, R94, RZ ;  /* 0x0000005e052d7227 */ /* 0x000fc800078e00ff */
[C---:B------:R-:W-:Y:S02]  /*3320*/  IMAD R90, R3.reuse, R47, R90 ;  /* 0x0000002f035a7224 */ /* 0x040fe400078e025a */
[----:B------:R-:W-:Y:S02]  /*3330*/  IMAD.MOV R43, RZ, RZ, -R43 ;  /* 0x000000ffff2b7224 */ /* 0x000fe400078e0a2b */
[----:B------:R-:W-:Y:S02]  /*3340*/  IMAD.MOV R45, RZ, RZ, -R45 ;  /* 0x000000ffff2d7224 */ /* 0x000fe400078e0a2d */
[----:B------:R-:W-:Y:S01]  /*3350*/  @!P5 IMAD.IADD R88, R88, 0x1, -R3 ;  /* 0x000000015858d824 */ /* 0x000fe200078e0a03 */
[----:B------:R-:W-:Y:S01]  /*3360*/  ISETP.GT.U32.AND P5, PT, R3, R82, PT ;  /* 0x000000520300720c */ /* 0x000fe20003fa4070 */
[----:B------:R-:W-:-:S04]  /*3370*/  IMAD.HI.U32 R47, R5, R96, RZ ;  /* 0x00000060052f7227 */ /* 0x000fc800078e00ff */
[----:B------:R-:W-:-:S04]  /*3380*/  IMAD.HI.U32 R5, R5, R100, RZ ;  /* 0x0000006405057227 */ /* 0x000fc800078e00ff */
[C---:B------:R-:W-:Y:S02]  /*3390*/  IMAD R92, R3.reuse, R43, R92 ;  /* 0x0000002b035c7224 */ /* 0x040fe400078e025c */
[C---:B------:R-:W-:Y:S02]  /*33a0*/  IMAD R94, R3.reuse, R45, R94 ;  /* 0x0000002d035e7224 */ /* 0x040fe400078e025e */
[----:B------:R-:W-:Y:S01]  /*33b0*/  @!P4 IMAD.MOV R72, RZ, RZ, -R72 ;  /* 0x000000ffff48c224 */ /* 0x000fe200078e0a48 */
[C---:B------:R-:W-:Y:S01]  /*33c0*/  ISETP.GT.U32.AND P4, PT, R3.reuse, R84, PT ;  /* 0x000000540300720c */ /* 0x040fe20003f84070 */
[----:B------:R-:W-:Y:S02]  /*33d0*/  IMAD.MOV R5, RZ, RZ, -R5 ;  /* 0x000000ffff057224 */ /* 0x000fe400078e0a05 */
[----:B------:R-:W-:Y:S01]  /*33e0*/  @!P0 IMAD.MOV R76, RZ, RZ, -R76 ;  /* 0x000000ffff4c8224 */ /* 0x000fe200078e0a4c */
[C---:B------:R-:W-:Y:S01]  /*33f0*/  ISETP.GT.U32.AND P0, PT, R3.reuse, R90, PT ;  /* 0x0000005a0300720c */ /* 0x040fe20003f04070 */
[----:B------:R-:W-:Y:S01]  /*3400*/  @!P6 IMAD.MOV R70, RZ, RZ, -R70 ;  /* 0x000000ffff46e224 */ /* 0x000fe200078e0a46 */
[C---:B------:R-:W-:Y:S01]  /*3410*/  ISETP.GT.U32.AND P6, PT, R3.reuse, R88, PT ;  /* 0x000000580300720c */ /* 0x040fe20003fc4070 */
[----:B------:R-:W-:Y:S01]  /*3420*/  @!P3 IMAD.MOV R74, RZ, RZ, -R74 ;  /* 0x000000ffff4ab224 */ /* 0x000fe200078e0a4a */
[C---:B------:R-:W-:Y:S01]  /*3430*/  ISETP.GT.U32.AND P3, PT, R3.reuse, R86, PT ;  /* 0x000000560300720c */ /* 0x040fe20003f64070 */
[--C-:B------:R-:W-:Y:S01]  /*3440*/  @!P2 IMAD.IADD R78, R78, 0x1, -R3.reuse ;  /* 0x000000014e4ea824 */ /* 0x100fe200078e0a03 */
[C---:B------:R-:W-:Y:S01]  /*3450*/  ISETP.GT.U32.AND P2, PT, R3.reuse, R92, PT ;  /* 0x0000005c0300720c */ /* 0x040fe20003f44070 */
[----:B------:R-:W-:Y:S01]  /*3460*/  @!P1 IMAD.IADD R80, R80, 0x1, -R3 ;  /* 0x0000000150509824 */ /* 0x000fe200078e0a03 */
[----:B------:R-:W-:Y:S01]  /*3470*/  ISETP.GT.U32.AND P1, PT, R3, R94, PT ;  /* 0x0000005e0300720c */ /* 0x000fe20003f24070 */
[----:B------:R-:W-:-:S02]  /*3480*/  IMAD.MOV R47, RZ, RZ, -R47 ;  /* 0x000000ffff2f7224 */ /* 0x000fc400078e0a2f */
[C---:B------:R-:W-:Y:S01]  /*3490*/  IMAD R100, R3.reuse, R5, R100 ;  /* 0x0000000503647224 */ /* 0x040fe200078e0264 */
[----:B------:R-:W-:Y:S01]  /*34a0*/  SHF.R.S32.HI R5, RZ, 0x1f, R14 ;  /* 0x0000001fff057819 */ /* 0x000fe2000001140e */
[----:B------:R-:W-:Y:S02]  /*34b0*/  IMAD.MOV R49, RZ, RZ, -R49 ;  /* 0x000000ffff317224 */ /* 0x000fe400078e0a31 */
[----:B------:R-:W-:Y:S01]  /*34c0*/  IMAD R96, R3, R47, R96 ;  /* 0x0000002f03607224 */ /* 0x000fe200078e0260 */
[----:B------:R-:W-:Y:S01]  /*34d0*/  LEA.HI R14, R5, R14, RZ, 0x6 ;  /* 0x0000000e050e7211 */ /* 0x000fe200078f30ff */
[--C-:B------:R-:W-:Y:S01]  /*34e0*/  @!P5 IMAD.IADD R82, R82, 0x1, -R3.reuse ;  /* 0x000000015252d824 */ /* 0x100fe200078e0a03 */
[C---:B------:R-:W-:Y:S01]  /*34f0*/  ISETP.GT.U32.AND P5, PT, R3.reuse, R100, PT ;  /* 0x000000640300720c */ /* 0x040fe20003fa4070 */
[C---:B------:R-:W-:Y:S01]  /*3500*/  IMAD R98, R3.reuse, R49, R98 ;  /* 0x0000003103627224 */ /* 0x040fe200078e0262 */
[----:B------:R-:W-:Y:S01]  /*3510*/  SHF.R.S32.HI R14, RZ, 0x6, R14 ;  /* 0x00000006ff0e7819 */ /* 0x000fe2000001140e */
[--C-:B------:R-:W-:Y:S01]  /*3520*/  @!P4 IMAD.IADD R84, R84, 0x1, -R3.reuse ;  /* 0x000000015454c824 */ /* 0x100fe200078e0a03 */
[----:B------:R-:W-:Y:S01]  /*3530*/  ISETP.GT.U32.AND P4, PT, R3, R96, PT ;  /* 0x000000600300720c */ /* 0x000fe20003f84070 */
[--C-:B------:R-:W-:Y:S01]  /*3540*/  @!P0 IMAD.IADD R90, R90, 0x1, -R3.reuse ;  /* 0x000000015a5a8824 */ /* 0x100fe200078e0a03 */
[----:B------:R-:W-:Y:S01]  /*3550*/  ISETP.GE.AND P0, PT, R59, RZ, PT ;  /* 0x000000ff3b00720c */ /* 0x000fe20003f06270 */
[--C-:B------:R-:W-:Y:S01]  /*3560*/  @!P3 IMAD.IADD R86, R86, 0x1, -R3.reuse ;  /* 0x000000015656b824 */ /* 0x100fe200078e0a03 */
[----:B------:R-:W-:Y:S01]  /*3570*/  ISETP.GE.AND P3, PT, R51, RZ, PT ;  /* 0x000000ff3300720c */ /* 0x000fe20003f66270 */
[--C-:B------:R-:W-:Y:S01]  /*3580*/  @!P6 IMAD.IADD R88, R88, 0x1, -R3.reuse ;  /* 0x000000015858e824 */ /* 0x100fe200078e0a03 */
[----:B------:R-:W-:Y:S01]  /*3590*/  ISETP.GT.U32.AND P6, PT, R3, R98, PT ;  /* 0x000000620300720c */ /* 0x000fe20003fc4070 */
[--C-:B------:R-:W-:Y:S01]  /*35a0*/  @!P2 IMAD.IADD R92, R92, 0x1, -R3.reuse ;  /* 0x000000015c5ca824 */ /* 0x100fe200078e0a03 */
[----:B------:R-:W-:Y:S01]  /*35b0*/  ISETP.GE.AND P2, PT, R61, RZ, PT ;  /* 0x000000ff3d00720c */ /* 0x000fe20003f46270 */
[--C-:B------:R-:W-:Y:S01]  /*35c0*/  @!P1 IMAD.IADD R94, R94, 0x1, -R3.reuse ;  /* 0x000000015e5e9824 */ /* 0x100fe200078e0a03 */
[----:B------:R-:W-:Y:S01]  /*35d0*/  ISETP.GE.AND P1, PT, R63, RZ, PT ;  /* 0x000000ff3f00720c */ /* 0x000fe20003f26270 */
[--C-:B------:R-:W-:Y:S01]  /*35e0*/  @!P5 IMAD.IADD R100, R100, 0x1, -R3.reuse ;  /* 0x000000016464d824 */ /* 0x100fe200078e0a03 */
[----:B------:R-:W-:Y:S01]  /*35f0*/  ISETP.GE.AND P5, PT, R65, RZ, PT ;  /* 0x000000ff4100720c */ /* 0x000fe20003fa6270 */
[--C-:B------:R-:W-:Y:S01]  /*3600*/  @!P4 IMAD.IADD R96, R96, 0x1, -R3.reuse ;  /* 0x000000016060c824 */ /* 0x100fe200078e0a03 */
[----:B------:R-:W-:Y:S01]  /*3610*/  ISETP.GE.AND P4, PT, R67, RZ, PT ;  /* 0x000000ff4300720c */ /* 0x000fe20003f86270 */
[----:B------:R-:W-:Y:S01]  /*3620*/  @!P0 IMAD.MOV R80, RZ, RZ, -R80 ;  /* 0x000000ffff508224 */ /* 0x000fe200078e0a50 */
[C---:B------:R-:W-:Y:S01]  /*3630*/  ISETP.GT.U32.AND P0, PT, R3.reuse, R92, PT ;  /* 0x0000005c0300720c */ /* 0x040fe20003f04070 */
[----:B------:R-:W-:Y:S01]  /*3640*/  @!P3 IMAD.MOV R78, RZ, RZ, -R78 ;  /* 0x000000ffff4eb224 */ /* 0x000fe200078e0a4e */
[C---:B------:R-:W-:Y:S01]  /*3650*/  ISETP.GT.U32.AND P3, PT, R3.reuse, R90, PT ;  /* 0x0000005a0300720c */ /* 0x040fe20003f64070 */
[--C-:B------:R-:W-:Y:S01]  /*3660*/  @!P6 IMAD.IADD R98, R98, 0x1, -R3.reuse ;  /* 0x000000016262e824 */ /* 0x100fe200078e0a03 */
[C---:B------:R-:W-:Y:S01]  /*3670*/  ISETP.GT.U32.AND P6, PT, R3.reuse, R96, PT ;  /* 0x000000600300720c */ /* 0x040fe20003fc4070 */
[----:B------:R-:W-:Y:S01]  /*3680*/  @!P2 IMAD.MOV R82, RZ, RZ, -R82 ;  /* 0x000000ffff52a224 */ /* 0x000fe200078e0a52 */
[C---:B------:R-:W-:Y:S01]  /*3690*/  ISETP.GT.U32.AND P2, PT, R3.reuse, R94, PT ;  /* 0x0000005e0300720c */ /* 0x040fe20003f44070 */
[----:B------:R-:W-:Y:S01]  /*36a0*/  @!P1 IMAD.MOV R84, RZ, RZ, -R84 ;  /* 0x000000ffff549224 */ /* 0x000fe200078e0a54 */
[C---:B------:R-:W-:Y:S01]  /*36b0*/  ISETP.GT.U32.AND P1, PT, R3.reuse, R100, PT ;  /* 0x000000640300720c */ /* 0x040fe20003f24070 */
[----:B------:R-:W-:Y:S01]  /*36c0*/  @!P5 IMAD.MOV R86, RZ, RZ, -R86 ;  /* 0x000000ffff56d224 */ /* 0x000fe200078e0a56 */
[----:B------:R-:W-:Y:S01]  /*36d0*/  ISETP.GT.U32.AND P5, PT, R3, R98, PT ;  /* 0x000000620300720c */ /* 0x000fe20003fa4070 */
[----:B------:R-:W-:Y:S01]  /*36e0*/  @!P4 IMAD.MOV R88, RZ, RZ, -R88 ;  /* 0x000000ffff58c224 */ /* 0x000fe200078e0a58 */
[----:B------:R-:W-:Y:S01]  /*36f0*/  ISETP.GE.AND P4, PT, R4, RZ, PT ;  /* 0x000000ff0400720c */ /* 0x000fe20003f86270 */
        /* <DEDUP_REMOVED lines=10> */
[----:B------:R-:W-:Y:S01]  /*37a0*/  @!P5 IMAD.IADD R98, R98, 0x1, -R3 ;  /* 0x000000016262d824 */ /* 0x000fe200078e0a03 */
[----:B------:R-:W-:Y:S01]  /*37b0*/  ISETP.NE.AND P5, PT, R53, RZ, PT ;  /* 0x000000ff3500720c */ /* 0x000fe20003fa5270 */
[----:B------:R-:W-:Y:S01]  /*37c0*/  @!P4 IMAD.MOV R100, RZ, RZ, -R100 ;  /* 0x000000ffff64c224 */ /* 0x000fe200078e0a64 */
[----:B------:R-:W-:Y:S01]  /*37d0*/  LOP3.LUT R3, RZ, R53, RZ, 0x33, !PT ;  /* 0x00000035ff037212 */ /* 0x000fe200078e33ff */
[----:B------:R-:W-:Y:S01]  /*37e0*/  @!P0 IMAD.MOV R92, RZ, RZ, -R92 ;  /* 0x000000ffff5c8224 */ /* 0x000fe200078e0a5c */
[C---:B------:R-:W-:Y:S01]  /*37f0*/  LEA R4, P0, R2.reuse, UR6, 0x1 ;  /* 0x0000000602047c11 */ /* 0x040fe2000f8008ff */
[----:B------:R-:W-:Y:S01]  /*3800*/  @!P3 IMAD.MOV R90, RZ, RZ, -R90 ;  /* 0x000000ffff5ab224 */ /* 0x000fe200078e0a5a */
[C---:B------:R-:W-:Y:S01]  /*3810*/  SEL R9, R3.reuse, R9, !P5 ;  /* 0x0000000903097207 */ /* 0x040fe20006800000 */
[----:B------:R-:W-:Y:S01]  /*3820*/  @!P6 IMAD.MOV R98, RZ, RZ, -R98 ;  /* 0x000000ffff62e224 */ /* 0x000fe200078e0a62 */
[C---:B------:R-:W-:Y:S01]  /*3830*/  SEL R6, R3.reuse, R6, !P5 ;  /* 0x0000000603067207 */ /* 0x040fe20006800000 */
[----:B------:R-:W-:Y:S01]  /*3840*/  @!P2 IMAD.MOV R94, RZ, RZ, -R94 ;  /* 0x000000ffff5ea224 */ /* 0x000fe200078e0a5e */
[C---:B------:R-:W-:Y:S01]  /*3850*/  SEL R7, R3.reuse, R7, !P5 ;  /* 0x0000000703077207 */ /* 0x040fe20006800000 */
[----:B------:R-:W-:Y:S01]  /*3860*/  @!P1 IMAD.MOV R96, RZ, RZ, -R96 ;  /* 0x000000ffff609224 */ /* 0x000fe200078e0a60 */
[----:B------:R-:W-:Y:S01]  /*3870*/  SEL R8, R3, R8, !P5 ;  /* 0x0000000803087207 */ /* 0x000fe20006800000 */
[----:B------:R-:W-:Y:S01]  /*3880*/  IMAD R9, R9, UR4, RZ ;  /* 0x0000000409097c24 */ /* 0x000fe2000f8e02ff */
[----:B------:R-:W-:Y:S01]  /*3890*/  LEA.HI.X.SX32 R2, R2, UR7, 0x1, P0 ;  /* 0x0000000702027c11 */ /* 0x000fe200080f0eff */
[----:B------:R-:W-:Y:S01]  /*38a0*/  ULDC.64 UR6, c[0x0][0x218] ;  /* 0x0000860000067ab9 */ /* 0x000fe20000000a00 */
[C---:B------:R-:W-:Y:S01]  /*38b0*/  SEL R10, R3.reuse, R10, !P5 ;  /* 0x0000000a030a7207 */ /* 0x040fe20006800000 */
[----:B------:R0:W-:Y:S01]  /*38c0*/  STL [R1+0x7c], R4 ;  /* 0x00007c0401007387 */ /* 0x0001e20000100800 */
[C---:B------:R-:W-:Y:S01]  /*38d0*/  SEL R11, R3.reuse, R11, !P5 ;  /* 0x0000000b030b7207 */ /* 0x040fe20006800000 */
[----:B------:R-:W-:Y:S01]  /*38e0*/  IMAD R6, R6, UR4, RZ ;  /* 0x0000000406067c24 */ /* 0x000fe2000f8e02ff */
[----:B------:R-:W-:Y:S01]  /*38f0*/  SEL R12, R3, R12, !P5 ;  /* 0x0000000c030c7207 */ /* 0x000fe20006800000 */
[----:B------:R-:W-:Y:S01]  /*3900*/  IMAD R7, R7, UR4, RZ ;  /* 0x0000000407077c24 */ /* 0x000fe2000f8e02ff */
[C---:B------:R-:W-:Y:S01]  /*3910*/  SEL R13, R3.reuse, R13, !P5 ;  /* 0x0000000d030d7207 */ /* 0x040fe20006800000 */
[----:B------:R-:W-:Y:S01]  /*3920*/  IMAD R8, R8, UR4, RZ ;  /* 0x0000000408087c24 */ /* 0x000fe2000f8e02ff */
        /* <DEDUP_REMOVED lines=110> */
[----:B------:R-:W-:Y:S01]  /*4010*/  SEL R3, R3, R100, !P5 ;  /* 0x0000006403037207 */ /* 0x000fe20006800000 */
[----:B------:R-:W-:Y:S01]  /*4020*/  IMAD R90, R90, UR4, RZ ;  /* 0x000000045a5a7c24 */ /* 0x000fe2000f8e02ff */
[----:B0-----:R-:W-:Y:S01]  /*4030*/  LEA R4, P6, R9, UR6, 0x1 ;  /* 0x0000000609047c11 */ /* 0x001fe2000f8c08ff */
[----:B------:R-:W-:Y:S01]  /*4040*/  IMAD R92, R92, UR4, RZ ;  /* 0x000000045c5c7c24 */ /* 0x000fe2000f8e02ff */
[----:B-1----:R-:W-:Y:S01]  /*4050*/  LEA R2, P5, R6, UR6, 0x1 ;  /* 0x0000000606027c11 */ /* 0x002fe2000f8a08ff */
[----:B------:R-:W-:Y:S01]  /*4060*/  IMAD R248, R3, UR4, RZ ;  /* 0x0000000403f87c24 */ /* 0x000fe2000f8e02ff */
[----:B------:R-:W-:Y:S01]  /*4070*/  LEA R3, P3, R7, UR6, 0x1 ;  /* 0x0000000607037c11 */ /* 0x000fe2000f8608ff */
[----:B------:R0:W-:Y:S01]  /*4080*/  STL [R1+0x18], R4 ;  /* 0x0000180401007387 */ /* 0x0001e20000100800 */
[----:B------:R-:W-:Y:S01]  /*4090*/  LEA.HI.X.SX32 R152, R9, UR7, 0x1, P6 ;  /* 0x0000000709987c11 */ /* 0x000fe2000b0f0eff */
[----:B------:R-:W-:Y:S01]  /*40a0*/  IMAD R94, R94, UR4, RZ ;  /* 0x000000045e5e7c24 */ /* 0x000fe2000f8e02ff */
[----:B------:R-:W-:Y:S01]  /*40b0*/  LEA.HI.X.SX32 R9, R6, UR7, 0x1, P5 ;  /* 0x0000000706097c11 */ /* 0x000fe2000a8f0eff */
[----:B------:R1:W-:Y:S01]  /*40c0*/  STL [R1+0x10], R2 ;  /* 0x0000100201007387 */ /* 0x0003e20000100800 */
[C---:B------:R-:W-:Y:S01]  /*40d0*/  LEA R5, P6, R13.reuse, UR6, 0x1 ;  /* 0x000000060d057c11 */ /* 0x040fe2000f8c08ff */
[----:B------:R-:W-:Y:S01]  /*40e0*/  IMAD R96, R96, UR4, RZ ;  /* 0x0000000460607c24 */ /* 0x000fe2000f8e02ff */
[----:B------:R-:W-:Y:S01]  /*40f0*/  LEA R6, P5, R16, UR6, 0x1 ;  /* 0x0000000610067c11 */ /* 0x000fe2000f8a08ff */
[----:B------:R2:W-:Y:S01]  /*4100*/  STL [R1+0x8], R3 ;  /* 0x0000080301007387 */ /* 0x0005e20000100800 */
[----:B------:R-:W-:Y:S01]  /*4110*/  LEA.HI.X.SX32 R13, R13, UR7, 0x1, P6 ;  /* 0x000000070d0d7c11 */ /* 0x000fe2000b0f0eff */
[----:B------:R-:W-:Y:S01]  /*4120*/  IMAD R98, R98, UR4, RZ ;  /* 0x0000000462627c24 */ /* 0x000fe2000f8e02ff */
[----:B0-----:R-:W-:Y:S01]  /*4130*/  LEA R4, P2, R8, UR6, 0x1 ;  /* 0x0000000608047c11 */ /* 0x001fe2000f8408ff */
[----:B------:R-:W-:Y:S01]  /*4140*/  UMOV UR4, URZ ;  /* 0x0000003f00047c82 */ /* 0x000fe20008000000 */
[----:B------:R-:W-:-:S02]  /*4150*/  LEA.HI.X.SX32 R16, R16, UR7, 0x1, P5 ;  /* 0x0000000710107c11 */ /* 0x000fc4000a8f0eff */
[----:B------:R-:W-:Y:S02]  /*4160*/  CS2R R100, SRZ ;  /* 0x0000000000647805 */ /* 0x000fe4000001ff00 */
[----:B-1----:R-:W-:Y:S01]  /*4170*/  LEA R2, P1, R10, UR6, 0x1 ;  /* 0x000000060a027c11 */ /* 0x002fe2000f8208ff */
[----:B------:R0:W-:Y:S01]  /*4180*/  STL [R1], R4 ;  /* 0x0000000401007387 */ /* 0x0001e20000100800 */
[----:B--2---:R-:W-:-:S03]  /*4190*/  LEA R3, P0, R11, UR6, 0x1 ;  /* 0x000000060b037c11 */ /* 0x004fc6000f8008ff */
[----:B------:R1:W-:Y:S01]  /*41a0*/  STL [R1+0x1c], R152 ;  /* 0x00001c9801007387 */ /* 0x0003e20000100800 */
[----:B------:R-:W-:Y:S02]  /*41b0*/  LEA.HI.X.SX32 R10, R10, UR7, 0x1, P1 ;  /* 0x000000070a0a7c11 */ /* 0x000fe400088f0eff */
[----:B------:R-:W-:Y:S01]  /*41c0*/  LEA.HI.X.SX32 R11, R11, UR7, 0x1, P0 ;  /* 0x000000070b0b7c11 */ /* 0x000fe200080f0eff */
[----:B------:R2:W-:Y:S01]  /*41d0*/  STL [R1+0x14], R9 ;  /* 0x0000140901007387 */ /* 0x0005e20000100800 */
[C---:B0-----:R-:W-:Y:S02]  /*41e0*/  LEA R4, P4, R12.reuse, UR6, 0x1 ;  /* 0x000000060c047c11 */ /* 0x041fe4000f8808ff */
[----:B-1----:R-:W-:Y:S02]  /*41f0*/  LEA.HI.X.SX32 R152, R7, UR7, 0x1, P3 ;  /* 0x0000000707987c11 */ /* 0x002fe400098f0eff */
[----:B------:R-:W-:Y:S02]  /*4200*/  LEA.HI.X.SX32 R12, R12, UR7, 0x1, P4 ;  /* 0x000000070c0c7c11 */ /* 0x000fe4000a0f0eff */
[----:B--2---:R-:W-:Y:S01]  /*4210*/  LEA.HI.X.SX32 R9, R8, UR7, 0x1, P2 ;  /* 0x0000000708097c11 */ /* 0x004fe200090f0eff */
[----:B------:R0:W-:Y:S01]  /*4220*/  STL [R1+0xc], R152 ;  /* 0x00000c9801007387 */ /* 0x0001e20000100800 */
[----:B------:R-:W-:-:S02]  /*4230*/  LEA R7, P3, R17, UR6, 0x1 ;  /* 0x0000000611077c11 */ /* 0x000fc4000f8608ff */
[----:B------:R-:W-:Y:S01]  /*4240*/  LEA R8, P2, R18, UR6, 0x1 ;  /* 0x0000000612087c11 */ /* 0x000fe2000f8408ff */
[----:B------:R1:W-:Y:S04]  /*4250*/  STL [R1+0x20], R9 ;  /* 0x0000200901007387 */ /* 0x0003e80000100800 */
[----:B------:R2:W-:Y:S01]  /*4260*/  STL [R1+0x24], R10 ;  /* 0x0000240a01007387 */ /* 0x0005e20000100800 */
[----:B0-----:R-:W-:-:S03]  /*4270*/  LEA.HI.X.SX32 R152, R17, UR7, 0x1, P3 ;  /* 0x0000000711987c11 */ /* 0x001fc600098f0eff */
[----:B------:R0:W-:Y:S01]  /*4280*/  STL [R1+0x28], R11 ;  /* 0x0000280b01007387 */ /* 0x0001e20000100800 */
[----:B------:R-:W-:Y:S02]  /*4290*/  LEA R17, P3, R24, UR6, 0x1 ;  /* 0x0000000618117c11 */ /* 0x000fe4000f8608ff */
[----:B-1----:R-:W-:Y:S01]  /*42a0*/  LEA R9, P1, R19, UR6, 0x1 ;  /* 0x0000000613097c11 */ /* 0x002fe2000f8208ff */
[----:B------:R1:W-:Y:S01]  /*42b0*/  STL [R1+0x2c], R12 ;  /* 0x00002c0c01007387 */ /* 0x0003e20000100800 */
[----:B--2---:R-:W-:-:S03]  /*42c0*/  LEA R10, P0, R20, UR6, 0x1 ;  /* 0x00000006140a7c11 */ /* 0x004fc6000f8008ff */
[----:B------:R2:W-:Y:S01]  /*42d0*/  STL [R1+0x30], R13 ;  /* 0x0000300d01007387 */ /* 0x0005e20000100800 */
[----:B0-----:R-:W-:-:S03]  /*42e0*/  LEA R11, P4, R21, UR6, 0x1 ;  /* 0x00000006150b7c11 */ /* 0x001fc6000f8808ff */
[----:B------:R0:W-:Y:S01]  /*42f0*/  STL [R1+0x34], R16 ;  /* 0x0000341001007387 */ /* 0x0001e20000100800 */
[----:B-1----:R-:W-:-:S03]  /*4300*/  LEA R12, P6, R22, UR6, 0x1 ;  /* 0x00000006160c7c11 */ /* 0x002fc6000f8c08ff */
[----:B------:R-:W-:Y:S01]  /*4310*/  STL [R1+0x38], R152 ;  /* 0x0000389801007387 */ /* 0x000fe20000100800 */
[----:B--2---:R-:W-:-:S03]  /*4320*/  LEA R13, P5, R23, UR6, 0x1 ;  /* 0x00000006170d7c11 */ /* 0x004fc6000f8a08ff */
[----:B------:R1:W-:Y:S01]  /*4330*/  STL [R1+0x4], R17 ;  /* 0x0000041101007387 */ /* 0x0003e20000100800 */
[----:B0-----:R-:W-:Y:S02]  /*4340*/  LEA.HI.X.SX32 R16, R18, UR7, 0x1, P2 ;  /* 0x0000000712107c11 */ /* 0x001fe400090f0eff */
[----:B------:R-:W-:-:S03]  /*4350*/  LEA R18, P2, R25, UR6, 0x1 ;  /* 0x0000000619127c11 */ /* 0x000fc6000f8408ff */
[----:B------:R0:W-:Y:S01]  /*4360*/  STL [R1+0x3c], R16 ;  /* 0x00003c1001007387 */ /* 0x0001e20000100800 */
[----:B-1----:R-:W-:-:S03]  /*4370*/  LEA.HI.X.SX32 R17, R19, UR7, 0x1, P1 ;  /* 0x0000000713117c11 */ /* 0x002fc600088f0eff */
[----:B------:R1:W-:Y:S04]  /*4380*/  STL [R1+0x118], R18 ;  /* 0x0001181201007387 */ /* 0x0003e80000100800 */
[----:B------:R2:W-:Y:S01]  /*4390*/  STL [R1+0x40], R17 ;  /* 0x0000401101007387 */ /* 0x0005e20000100800 */
[----:B0-----:R-:W-:Y:S02]  /*43a0*/  LEA R16, P1, R26, UR6, 0x1 ;  /* 0x000000061a107c11 */ /* 0x001fe4000f8208ff */
[----:B-1----:R-:W-:-:S03]  /*43b0*/  LEA.HI.X.SX32 R18, R20, UR7, 0x1, P0 ;  /* 0x0000000714127c11 */ /* 0x002fc600080f0eff */
[----:B------:R0:W-:Y:S01]  /*43c0*/  STL [R1+0x11c], R16 ;  /* 0x00011c1001007387 */ /* 0x0001e20000100800 */
[----:B--2---:R-:W-:-:S03]  /*43d0*/  LEA R17, P0, R27, UR6, 0x1 ;  /* 0x000000061b117c11 */ /* 0x004fc6000f8008ff */
[----:B------:R1:W-:Y:S04]  /*43e0*/  STL [R1+0x44], R18 ;  /* 0x0000441201007387 */ /* 0x0003e80000100800 */
[----:B------:R2:W-:Y:S01]  /*43f0*/  STL [R1+0x120], R17 ;  /* 0x0001201101007387 */ /* 0x0005e20000100800 */
[----:B0-----:R-:W-:Y:S02]  /*4400*/  LEA.HI.X.SX32 R16, R21, UR7, 0x1, P4 ;  /* 0x0000000715107c11 */ /* 0x001fe4000a0f0eff */
[----:B-1----:R-:W-:-:S03]  /*4410*/  LEA R18, P4, R28, UR6, 0x1 ;  /* 0x000000061c127c11 */ /* 0x002fc6000f8808ff */
[----:B------:R0:W-:Y:S01]  /*4420*/  STL [R1+0x48], R16 ;  /* 0x0000481001007387 */ /* 0x0001e20000100800 */
[----:B--2---:R-:W-:-:S03]  /*4430*/  LEA.HI.X.SX32 R17, R22, UR7, 0x1, P6 ;  /* 0x0000000716117c11 */ /* 0x004fc6000b0f0eff */
        /* <DEDUP_REMOVED lines=12> */
[----:B------:R1:W-:Y:S01]  /*4500*/  STL [R1+0x130], R18 ;  /* 0x0001301201007387 */ /* 0x0003e20000100800 */
[----:B------:R-:W-:-:S03]  /*4510*/  CS2R R24, SRZ ;  /* 0x0000000000187805 */ /* 0x000fc6000001ff00 */
        /* <DEDUP_REMOVED lines=8> */
[----:B------:R-:W-:Y:S02]  /*45a0*/  CS2R R26, SRZ ;  /* 0x00000000001a7805 */ /* 0x000fe4000001ff00 */
[----:B-1----:R-:W-:Y:S01]  /*45b0*/  LEA R18, P0, R34, UR6, 0x1 ;  /* 0x0000000622127c11 */ /* 0x002fe2000f8008ff */
[----:B------:R0:W-:Y:S01]  /*45c0*/  STL [R1+0x60], R16 ;  /* 0x0000601001007387 */ /* 0x0001e20000100800 */
[----:B--2---:R-:W-:-:S03]  /*45d0*/  LEA.HI.X.SX32 R17, R28, UR7, 0x1, P4 ;  /* 0x000000071c117c11 */ /* 0x004fc6000a0f0eff */
[----:B------:R1:W-:Y:S04]  /*45e0*/  STL [R1+0x13c], R18 ;  /* 0x00013c1201007387 */ /* 0x0003e80000100800 */
[----:B------:R2:W-:Y:S01]  /*45f0*/  STL [R1+0x64], R17 ;  /* 0x0000641101007387 */ /* 0x0005e20000100800 */
[----:B0-----:R-:W-:Y:S02]  /*4600*/  LEA R16, P4, R36, UR6, 0x1 ;  /* 0x0000000624107c11 */ /* 0x001fe4000f8808ff */
[----:B-1----:R-:W-:-:S03]  /*4610*/  LEA.HI.X.SX32 R18, R29, UR7, 0x1, P6 ;  /* 0x000000071d127c11 */ /* 0x002fc6000b0f0eff */
[----:B------:R0:W-:Y:S01]  /*4620*/  STL [R1+0x140], R16 ;  /* 0x0001401001007387 */ /* 0x0001e20000100800 */
[----:B------:R-:W-:Y:S02]  /*4630*/  CS2R R28, SRZ ;  /* 0x00000000001c7805 */ /* 0x000fe4000001ff00 */
[----:B--2---:R-:W-:Y:S01]  /*4640*/  LEA R17, P6, R35, UR6, 0x1 ;  /* 0x0000000623117c11 */ /* 0x004fe2000f8c08ff */
        /* <DEDUP_REMOVED lines=57> */
[----:B------:R-:W-:-:S02]  /*49e0*/  CS2R R42, SRZ ;  /* 0x00000000002a7805 */ /* 0x000fc4000001ff00 */
        /* <DEDUP_REMOVED lines=111> */
[----:B0-----:R-:W-:Y:S01]  /*50e0*/  LEA R16, P6, R248, UR6, 0x1 ;  /* 0x00000006f8107c11 */ /* 0x001fe2000f8c08ff */
[----:B------:R-:W-:Y:S01]  /*50f0*/  UIADD3 UR6, UR8, 0x4000, URZ ;  /* 0x0000400008067890 */ /* 0x000fe2000fffe03f */
[----:B-1----:R-:W-:-:S03]  /*5100*/  LEA.HI.X.SX32 R18, R88, UR7, 0x1, P5 ;  /* 0x0000000758127c11 */ /* 0x002fc6000a8f0eff */
[----:B------:R0:W-:Y:S01]  /*5110*/  STL [R1+0x1d0], R16 ;  /* 0x0001d01001007387 */ /* 0x0001e20000100800 */
[----:B------:R-:W-:Y:S01]  /*5120*/  USHF.R.U32.HI UR14, URZ, 0x4, UR6 ;  /* 0x000000043f0e7899 */ /* 0x000fe20008011606 */
[----:B------:R-:W-:Y:S01]  /*5130*/  LEA.HI.X.SX32 R248, R248, UR7, 0x1, P6 ;  /* 0x00000007f8f87c11 */ /* 0x000fe2000b0f0eff */
[----:B------:R-:W-:Y:S01]  /*5140*/  UIADD3 UR6, UP0, UR12, 0x80, URZ ;  /* 0x000000800c067890 */ /* 0x000fe2000ff1e03f */
[----:B--2---:R-:W-:Y:S01]  /*5150*/  LEA.HI.X.SX32 R17, R90, UR7, 0x1, P3 ;  /* 0x000000075a117c11 */ /* 0x004fe200098f0eff */
[----:B------:R1:W-:Y:S01]  /*5160*/  STL [R1+0x100], R18 ;  /* 0x0001001201007387 */ /* 0x0003e20000100800 */
[----:B------:R-:W-:Y:S01]  /*5170*/  USGXT.U32 UR14, UR14, 0xe ;  /* 0x0000000e0e0e789a */ /* 0x000fe20008000000 */
[----:B------:R-:W-:Y:S02]  /*5180*/  CS2R R88, SRZ ;  /* 0x0000000000587805 */ /* 0x000fe4000001ff00 */
[----:B------:R-:W-:Y:S01]  /*5190*/  CS2R R90, SRZ ;  /* 0x00000000005a7805 */ /* 0x000fe2000001ff00 */
[----:B------:R2:W-:Y:S01]  /*51a0*/  STL [R1+0x104], R17 ;  /* 0x0001041101007387 */ /* 0x0005e20000100800 */
[----:B0-----:R-:W-:-:S02]  /*51b0*/  LEA.HI.X.SX32 R16, R92, UR7, 0x1, P2 ;  /* 0x000000075c107c11 */ /* 0x001fc400090f0eff */
[----:B------:R-:W-:Y:S02]  /*51c0*/  CS2R R92, SRZ ;  /* 0x00000000005c7805 */ /* 0x000fe4000001ff00 */
[----:B-1----:R-:W-:Y:S01]  /*51d0*/  LEA.HI.X.SX32 R18, R94, UR7, 0x1, P1 ;  /* 0x000000075e127c11 */ /* 0x002fe200088f0eff */
[----:B------:R0:W-:Y:S01]  /*51e0*/  STL [R1+0x108], R16 ;  /* 0x0001081001007387 */ /* 0x0001e20000100800 */
[----:B------:R-:W-:Y:S02]  /*51f0*/  CS2R R94, SRZ ;  /* 0x00000000005e7805 */ /* 0x000fe4000001ff00 */
[----:B--2---:R-:W-:Y:S01]  /*5200*/  LEA.HI.X.SX32 R17, R96, UR7, 0x1, P0 ;  /* 0x0000000760117c11 */ /* 0x004fe200080f0eff */
[----:B------:R1:W-:Y:S01]  /*5210*/  STL [R1+0x10c], R18 ;  /* 0x00010c1201007387 */ /* 0x0003e20000100800 */
[----:B------:R-:W-:-:S03]  /*5220*/  CS2R R96, SRZ ;  /* 0x0000000000607805 */ /* 0x000fc6000001ff00 */
[----:B------:R1:W-:Y:S01]  /*5230*/  STL [R1+0x110], R17 ;  /* 0x0001101101007387 */ /* 0x0003e20000100800 */
[----:B0-----:R-:W-:Y:S01]  /*5240*/  LEA.HI.X.SX32 R16, R98, UR7, 0x1, P4 ;  /* 0x0000000762107c11 */ /* 0x001fe2000a0f0eff */
[----:B------:R-:W-:Y:S01]  /*5250*/  UIADD3.X UR7, UR4, 0x40000040, URZ, UP0, !UPT ;  /* 0x4000004004077890 */ /* 0x000fe200087fe43f */
[----:B------:R-:W-:Y:S01]  /*5260*/  CS2R R98, SRZ ;  /* 0x0000000000627805 */ /* 0x000fe2000001ff00 */
[----:B------:R-:W-:Y:S02]  /*5270*/  UIADD3 UR9, UP0, UR14, 0x2, URZ ;  /* 0x000000020e097890 */ /* 0x000fe4000ff1e03f */
[----:B------:R1:W-:Y:S01]  /*5280*/  STL [R1+0x114], R16 ;  /* 0x0001141001007387 */ /* 0x0003e20000100800 */
[----:B------:R-:W-:Y:S01]  /*5290*/  UMOV UR4, UR6 ;  /* 0x0000000600047c82 */ /* 0x000fe20008000000 */
[----:B------:R-:W-:Y:S02]  /*52a0*/  UIADD3.X UR10, UR5, 0x40000040, URZ, UP0, !UPT ;  /* 0x40000040050a7890 */ /* 0x000fe400087fe43f */
[----:B------:R1:W-:Y:S01]  /*52b0*/  STL [R1+0x1d4], R14 ;  /* 0x0001d40e01007387 */ /* 0x0003e20000100800 */
[----:B------:R-:W-:Y:S01]  /*52c0*/  UMOV UR5, UR7 ;  /* 0x0000000700057c82 */ /* 0x000fe20008000000 */
[----:B------:R-:W-:Y:S01]  /*52d0*/  UMOV UR6, UR9 ;  /* 0x0000000900067c82 */ /* 0x000fe20008000000 */
[----:B------:R-:W-:-:S02]  /*52e0*/  UIADD3.64 UR40, UR4, 0x80, URZ ;  /* 0x0000008004287897 */ /* 0x000fc4000fffe03f */
[----:B------:R-:W-:Y:S01]  /*52f0*/  UMOV UR7, UR10 ;  /* 0x0000000a00077c82 */ /* 0x000fe20008000000 */
[----:B------:R-:W-:Y:S02]  /*5300*/  UIADD3.64 UR36, UR4, 0x100, URZ ;  /* 0x0000010004247897 */ /* 0x000fe4000fffe03f */
[----:B------:R-:W-:Y:S02]  /*5310*/  UIADD3.64 UR32, UR4, 0x180, URZ ;  /* 0x0000018004207897 */ /* 0x000fe4000fffe03f */
[----:B------:R-:W-:Y:S02]  /*5320*/  UIADD3.64 UR28, UR4, 0x200, URZ ;  /* 0x00000200041c7897 */ /* 0x000fe4000fffe03f */
[----:B------:R-:W-:Y:S02]  /*5330*/  UIADD3.64 UR24, UR4, 0x280, URZ ;  /* 0x0000028004187897 */ /* 0x000fe4000fffe03f */
[----:B------:R-:W-:Y:S02]  /*5340*/  UIADD3.64 UR20, UR4, 0x300, URZ ;  /* 0x0000030004147897 */ /* 0x000fe4000fffe03f */
[----:B------:R-:W-:-:S02]  /*5350*/  UIADD3.64 UR42, UR6, 0x2, URZ ;  /* 0x00000002062a7897 */ /* 0x000fc4000fffe03f */
[----:B-1----:R-:W-:-:S12]  /*5360*/  UIADD3.64 UR38, UR6, 0x4, URZ ;  /* 0x0000000406267897 */ /* 0x002fd8000fffe03f */
.L_x_1:
[----:B------:R-:W2:Y:S01]  /*5370*/  LDL.LU R16, [R1+0x78] ;  /* 0x0000780001107983 */ /* 0x000ea20000300800 */
[----:B------:R-:W0:Y:S03]  /*5380*/  LDC R14, c[0x0][0x238] ;  /* 0x00008e00ff0e7b82 */ /* 0x000e260000000800 */
[----:B------:R-:W3:Y:S01]  /*5390*/  LDL.LU R15, [R1+0x7c] ;  /* 0x00007c00010f7983 */ /* 0x000ee20000300800 */
[C---:B------:R-:W-:Y:S02]  /*53a0*/  ISETP.GT.AND P0, PT, R250.reuse, 0x2, PT ;  /* 0x00000002fa00780c */ /* 0x040fe40003f04270 */
[----:B------:R-:W-:Y:S01]  /*53b0*/  PRMT R167, RZ, 0x7610, R167 ;  /* 0x00007610ffa77816 */ /* 0x000fe200000000a7 */
[----:B-----5:R1:W-:Y:S01]  /*53c0*/  STL [R1+0x1dc], R0 ;  /* 0x0001dc0001007387 */ /* 0x0203e20000100800 */
[----:B------:R-:W4:Y:S01]  /*53d0*/  LDC R17, c[0x0][0x238] ;  /* 0x00008e00ff117b82 */ /* 0x000f220000000800 */
[----:B------:R-:W-:-:S02]  /*53e0*/  ISETP.GT.AND P1, PT, R250, 0x3, PT ;  /* 0x00000003fa00780c */ /* 0x000fc40003f24270 */
[----:B------:R-:W-:Y:S01]  /*53f0*/  ISETP.GT.AND P2, PT, R250, 0x4, PT ;  /* 0x00000004fa00780c */ /* 0x000fe20003f44270 */
[----:B------:R-:W3:Y:S04]  /*5400*/  LDL R222, [R1+0x4] ;  /* 0x0000040001de7983 */ /* 0x000ee80000100800 */
[----:B------:R-:W4:Y:S01]  /*5410*/  LDC R21, c[0x0][0x238] ;  /* 0x00008e00ff157b82 */ /* 0x000f220000000800 */
[----:B------:R-:W-:Y:S01]  /*5420*/  PRMT R157, RZ, 0x7610, R157 ;  /* 0x00007610ff9d7816 */ /* 0x000fe2000000009d */
[----:B------:R-:W3:Y:S01]  /*5430*/  LDL R186, [R1+0x54] ;  /* 0x0000540001ba7983 */ /* 0x000ee20000100800 */
[----:B------:R-:W-:-:S05]  /*5440*/  PRMT R202, RZ, 0x7610, R202 ;  /* 0x00007610ffca7816 */ /* 0x000fca00000000ca */
[----:B------:R-:W4:Y:S01]  /*5450*/  LDC R19, c[0x0][0x238] ;  /* 0x00008e00ff137b82 */ /* 0x000f220000000800 */
[----:B0-----:R-:W-:-:S07]  /*5460*/  IMAD.SHL.U32 R14, R14, 0x2, RZ ;  /* 0x000000020e0e7824 */ /* 0x001fce00078e00ff */
[----:B------:R-:W0:Y:S08]  /*5470*/  LDC R18, c[0x0][0x238] ;  /* 0x00008e00ff127b82 */ /* 0x000e300000000800 */
[----:B-1----:R-:W1:Y:S01]  /*5480*/  LDC R0, c[0x0][0x238] ;  /* 0x00008e00ff007b82 */ /* 0x002e620000000800 */
[----:B----4-:R-:W-:Y:S01]  /*5490*/  IMAD R17, R17, 0x3, RZ ;  /* 0x0000000311117824 */ /* 0x010fe200078e02ff */
[----:B------:R-:W-:Y:S01]  /*54a0*/  PRMT R205, RZ, 0x7610, R205 ;  /* 0x00007610ffcd7816 */ /* 0x000fe200000000cd */
[----:B------:R-:W-:Y:S01]  /*54b0*/  IMAD R21, R21, 0x5, RZ ;  /* 0x0000000515157824 */ /* 0x000fe200078e02ff */
[----:B------:R-:W-:Y:S01]  /*54c0*/  PRMT R214, RZ, 0x7610, R214 ;  /* 0x00007610ffd67816 */ /* 0x000fe200000000d6 */
[----:B------:R-:W4:Y:S01]  /*54d0*/  LDL R219, [R1+0x4c] ;  /* 0x00004c0001db7983 */ /* 0x000f220000100800 */
[----:B------:R-:W-:Y:S01]  /*54e0*/  IMAD R19, R19, 0x6, RZ ;  /* 0x0000000613137824 */ /* 0x000fe200078e02ff */
[----:B------:R-:W-:Y:S01]  /*54f0*/  PRMT R166, RZ, 0x7610, R166 ;  /* 0x00007610ffa67816 */ /* 0x000fe200000000a6 */
[----:B------:R-:W4:Y:S01]  /*5500*/  LDC R152, c[0x0][0x238] ;  /* 0x00008e00ff987b82 */ /* 0x000f220000000800 */
[----:B------:R-:W-:Y:S01]  /*5510*/  PRMT R22, RZ, 0x7610, R22 ;  /* 0x00007610ff167816 */ /* 0x000fe20000000016 */
[----:B------:R-:W4:Y:S01]  /*5520*/  LDL.LU R221, [R1+0x50] ;  /* 0x0000500001dd7983 */ /* 0x000f220000300800 */
[----:B0-----:R-:W-:Y:S01]  /*5530*/  IMAD R18, R18, 0x7, RZ ;  /* 0x0000000712127824 */ /* 0x001fe200078e02ff */
[----:B------:R-:W-:-:S04]  /*5540*/  PRMT R156, RZ, 0x7610, R156 ;  /* 0x00007610ff9c7816 */ /* 0x000fc8000000009c */
[----:B------:R-:W0:Y:S01]  /*5550*/  LDC R174, c[0x0][0x238] ;  /* 0x00008e00ffae7b82 */ /* 0x000e220000000800 */
[----:B------:R-:W-:Y:S01]  /*5560*/  PRMT R187, RZ, 0x7610, R187 ;  /* 0x00007610ffbb7816 */ /* 0x000fe200000000bb */
[----:B------:R-:W4:Y:S01]  /*5570*/  LDL.LU R245, [R1+0xe8] ;  /* 0x0000e80001f57983 */ /* 0x000f220000300800 */
[----:B-1----:R-:W-:Y:S01]  /*5580*/  IMAD.SHL.U32 R0, R0, 0x8, RZ ;  /* 0x0000000800007824 */ /* 0x002fe200078e00ff */
[----:B------:R-:W-:-:S04]  /*5590*/  ISETP.GT.AND P3, PT, R250, 0x6, PT ;  /* 0x00000006fa00780c */ /* 0x000fc80003f64270 */
[----:B------:R-:W1:Y:S01]  /*55a0*/  LDC R175, c[0x0][0x238] ;  /* 0x00008e00ffaf7b82 */ /* 0x000e620000000800 */
[----:B------:R-:W-:Y:S01]  /*55b0*/  PRMT R194, RZ, 0x7610, R194 ;  /* 0x00007610ffc27816 */ /* 0x000fe200000000c2 */
[----:B------:R-:W4:Y:S01]  /*55c0*/  LDL.LU R244, [R1+0x1a0] ;  /* 0x0001a00001f47983 */ /* 0x000f220000300800 */
[----:B------:R-:W-:Y:S02]  /*55d0*/  PRMT R216, RZ, 0x7610, R216 ;  /* 0x00007610ffd87816 */ /* 0x000fe400000000d8 */
[----:B------:R-:W-:Y:S02]  /*55e0*/  ISETP.GT.AND P4, PT, R250, 0x9, PT ;  /* 0x00000009fa00780c */ /* 0x000fe40003f84270 */
[----:B------:R-:W-:Y:S01]  /*55f0*/  PRMT R158, RZ, 0x7610, R158 ;  /* 0x00007610ff9e7816 */ /* 0x000fe2000000009e */
[----:B------:R-:W0:Y:S01]  /*5600*/  LDC R162, c[0x0][0x238] ;  /* 0x00008e00ffa27b82 */ /* 0x000e220000000800 */
[----:B------:R-:W-:Y:S02]  /*5610*/  PRMT R201, RZ, 0x7610, R201 ;  /* 0x00007610ffc97816 */ /* 0x000fe400000000c9 */
[----:B------:R-:W-:-:S02]  /*5620*/  PRMT R207, RZ, 0x7610, R207 ;  /* 0x00007610ffcf7816 */ /* 0x000fc400000000cf */
[----:B------:R-:W-:Y:S02]  /*5630*/  PRMT R178, RZ, 0x7610, R178 ;  /* 0x00007610ffb27816 */ /* 0x000fe400000000b2 */
[----:B------:R-:W-:Y:S01]  /*5640*/  PRMT R188, RZ, 0x7610, R188 ;  /* 0x00007610ffbc7816 */ /* 0x000fe200000000bc */
[----:B------:R-:W0:Y:S01]  /*5650*/  LDC R176, c[0x0][0x238] ;  /* 0x00008e00ffb07b82 */ /* 0x000e220000000800 */
[----:B--2---:R-:W-:-:S07]  /*5660*/  IMAD.MOV.U32 R183, RZ, RZ, R16 ;  /* 0x000000ffffb77224 */ /* 0x004fce00078e0010 */
[----:B------:R-:W2:Y:S01]  /*5670*/  LDC R16, c[0x0][0x238] ;  /* 0x00008e00ff107b82 */ /* 0x000ea20000000800 */
[----:B---3--:R-:W-:-:S04]  /*5680*/  IMAD.MOV.U32 R182, RZ, RZ, R15 ;  /* 0x000000ffffb67224 */ /* 0x008fc800078e000f */
[----:B------:R-:W-:-:S05]  /*5690*/  IMAD.WIDE R14, R14, 0x2, R182 ;  /* 0x000000020e0e7825 */ /* 0x000fca00078e02b6 */
[----:B------:R3:W4:Y:S01]  /*56a0*/  @P0 LDG.E.U16 R167, desc[UR16][R14.64] ;  /* 0x000000100ea70981 */ /* 0x000722000c1e1500 */
[----:B------:R-:W-:Y:S01]  /*56b0*/  ISETP.GT.AND P0, PT, R250, 0x5, PT ;  /* 0x00000005fa00780c */ /* 0x000fe20003f04270 */
[----:B---3--:R-:W-:-:S04]  /*56c0*/  IMAD.WIDE R14, R17, 0x2, R182 ;  /* 0x00000002110e7825 */ /* 0x008fc800078e02b6 */
[----:B--2---:R-:W-:Y:S01]  /*56d0*/  IMAD.SHL.U32 R16, R16, 0x4, RZ ;  /* 0x0000000410107824 */ /* 0x004fe200078e00ff */
[----:B------:R2:W3:Y:S03]  /*56e0*/  @P1 LDG.E.U16 R157, desc[UR16][R14.64] ;  /* 0x000000100e9d1981 */ /* 0x0004e6000c1e1500 */
[----:B------:R-:W-:-:S04]  /*56f0*/  IMAD.WIDE R16, R16, 0x2, R182 ;  /* 0x0000000210107825 */ /* 0x000fc800078e02b6 */
[--C-:B--2---:R-:W-:Y:S01]  /*5700*/  IMAD.WIDE R14, R21, 0x2, R182.reuse ;  /* 0x00000002150e7825 */ /* 0x104fe200078e02b6 */
[----:B------:R-:W-:Y:S01]  /*5710*/  ISETP.GT.AND P1, PT, R250, 0x7, PT ;  /* 0x00000007fa00780c */ /* 0x000fe20003f24270 */
[----:B------:R-:W2:Y:S01]  /*5720*/  @P2 LDG.E.U16 R205, desc[UR16][R16.64] ;  /* 0x0000001010cd2981 */ /* 0x000ea2000c1e1500 */
[----:B------:R-:W1:Y:S03]  /*5730*/  LDC R21, c[0x0][0x238] ;  /* 0x00008e00ff157b82 */ /* 0x000e660000000800 */
[----:B------:R0:W2:Y:S02]  /*5740*/  @P0 LDG.E.U16 R202, desc[UR16][R14.64] ;  /* 0x000000100eca0981 */ /* 0x0000a4000c1e1500 */
[----:B0-----:R-:W-:-:S03]  /*5750*/  IMAD.WIDE R14, R0, 0x2, R182 ;  /* 0x00000002000e7825 */ /* 0x001fc600078e02b6 */
[----:B------:R-:W0:Y:S01]  /*5760*/  LDC R0, c[0x0][0x238] ;  /* 0x00008e00ff007b82 */ /* 0x000e220000000800 */
[----:B------:R-:W-:-:S04]  /*5770*/  IMAD.WIDE R16, R19, 0x2, R182 ;  /* 0x0000000213107825 */ /* 0x000fc800078e02b6 */
[----:B------:R-:W-:Y:S01]  /*5780*/  IMAD.WIDE R18, R18, 0x2, R182 ;  /* 0x0000000212127825 */ /* 0x000fe200078e02b6 */
[----:B------:R-:W-:Y:S01]  /*5790*/  ISETP.GT.AND P0, PT, R250, 0xa, PT ;  /* 0x0000000afa00780c */ /* 0x000fe20003f04270 */
[----:B------:R-:W2:Y:S04]  /*57a0*/  @P3 LDG.E.U16 R194, desc[UR16][R16.64] ;  /* 0x0000001010c23981 */ /* 0x000ea8000c1e1500 */
[----:B------:R0:W2:Y:S02]  /*57b0*/  @P1 LDG.E.U16 R214, desc[UR16][R18.64] ;  /* 0x0000001012d61981 */ /* 0x0000a4000c1e1500 */
[----:B0-----:R-:W-:-:S04]  /*57c0*/  IMAD R0, R0, 0xa, RZ ;  /* 0x0000000a00007824 */ /* 0x001fc800078e02ff */
[----:B------:R-:W-:Y:S02]  /*57d0*/  IMAD.WIDE R18, R0, 0x2, R182 ;  /* 0x0000000200127825 */ /* 0x000fe400078e02b6 */
[----:B------:R-:W0:Y:S03]  /*57e0*/  LDC R0, c[0x0][0x238] ;  /* 0x00008e00ff007b82 */ /* 0x000e260000000800 */
[----:B------:R1:W3:Y:S01]  /*57f0*/  @P0 LDG.E.U16 R166, desc[UR16][R18.64] ;  /* 0x0000001012a60981 */ /* 0x0002e2000c1e1500 */
[----:B0-----:R-:W-:-:S04]  /*5800*/  IMAD R0, R0, 0xb, RZ ;  /* 0x0000000b00007824 */ /* 0x001fc800078e02ff */
[----:B-1----:R-:W-:Y:S02]  /*5810*/  IMAD.WIDE R18, R0, 0x2, R182 ;  /* 0x0000000200127825 */ /* 0x002fe400078e02b6 */
[----:B------:R-:W0:Y:S01]  /*5820*/  LDC R0, c[0x0][0x238] ;  /* 0x00008e00ff007b82 */ /* 0x000e220000000800 */
[----:B------:R-:W-:-:S13]  /*5830*/  ISETP.GT.AND P2, PT, R250, 0x8, PT ;  /* 0x00000008fa00780c */ /* 0x000fda0003f44270 */
[----:B------:R1:W2:Y:S01]  /*5840*/  @P2 LDG.E.U16 R22, desc[UR16][R14.64] ;  /* 0x000000100e162981 */ /* 0x0002a2000c1e1500 */
[----:B0-----:R-:W-:-:S04]  /*5850*/  IMAD R0, R0, 0xc, RZ ;  /* 0x0000000c00007824 */ /* 0x001fc800078e02ff */
[----:B-1----:R-:W-:Y:S02]  /*5860*/  IMAD.WIDE R14, R0, 0x2, R182 ;  /* 0x00000002000e7825 */ /* 0x002fe400078e02b6 */
[----:B------:R-:W0:Y:S01]  /*5870*/  LDC R0, c[0x0][0x238] ;  /* 0x00008e00ff007b82 */ /* 0x000e220000000800 */
[----:B------:R-:W-:-:S13]  /*5880*/  ISETP.GT.AND P1, PT, R250, 0xb, PT ;  /* 0x0000000bfa00780c */ /* 0x000fda0003f24270 */
[----:B------:R1:W3:Y:S01]  /*5890*/  @P1 LDG.E.U16 R156, desc[UR16][R18.64] ;  /* 0x00000010129c1981 */ /* 0x0002e2000c1e1500 */
[----:B0-----:R-:W-:-:S04]  /*58a0*/  IMAD R0, R0, 0xe, RZ ;  /* 0x0000000e00007824 */ /* 0x001fc800078e02ff */
[----:B-1----:R-:W-:Y:S02]  /*58b0*/  IMAD.WIDE R18, R0, 0x2, R182 ;  /* 0x0000000200127825 */ /* 0x002fe400078e02b6 */
[----:B------:R-:W0:Y:S01]  /*58c0*/  LDC R0, c[0x0][0x238] ;  /* 0x00008e00ff007b82 */ /* 0x000e220000000800 */
[----:B------:R-:W-:-:S13]  /*58d0*/  ISETP.GT.AND P2, PT, R250, 0xc, PT ;  /* 0x0000000cfa00780c */ /* 0x000fda0003f44270 */
[----:B------:R1:W3:Y:S01]  /*58e0*/  @P2 LDG.E.U16 R187, desc[UR16][R14.64] ;  /* 0x000000100ebb2981 */ /* 0x0002e2000c1e1500 */
[----:B0-----:R-:W-:-:S04]  /*58f0*/  IMAD R0, R0, 0xf, RZ ;  /* 0x0000000f00007824 */ /* 0x001fc800078e02ff */
[----:B-1----:R-:W-:Y:S02]  /*5900*/  IMAD.WIDE R14, R0, 0x2, R182 ;  /* 0x00000002000e7825 */ /* 0x002fe400078e02b6 */
[----:B------:R-:W0:Y:S02]  /*5910*/  LDC R0, c[0x0][0x238] ;  /* 0x00008e00ff007b82 */ /* 0x000e240000000800 */
[----:B------:R-:W-:Y:S01]  /*5920*/  IMAD R21, R21, 0x9, RZ ;  /* 0x0000000915157824 */ /* 0x000fe200078e02ff */
[----:B------:R-:W-:Y:S01]  /*5930*/  ISETP.GT.AND P1, PT, R250, 0xf, PT ;  /* 0x0000000ffa00780c */ /* 0x000fe20003f24270 */
[----:B0-----:R-:W-:-:S12]  /*5940*/  IMAD R0, R0, 0x12, RZ ;  /* 0x0000001200007824 */ /* 0x001fd800078e02ff */
[----:B------:R0:W3:Y:S01]  /*5950*/  @P1 LDG.E.U16 R216, desc[UR16][R14.64] ;  /* 0x000000100ed81981 */ /* 0x0000e2000c1e1500 */
[--C-:B------:R-:W-:Y:S02]  /*5960*/  IMAD.WIDE R154, R0, 0x2, R182.reuse ;  /* 0x00000002009a7825 */ /* 0x100fe400078e02b6 */
[----:B------:R-:W1:Y:S02]  /*5970*/  LDC R0, c[0x0][0x238] ;  /* 0x00008e00ff007b82 */ /* 0x000e640000000800 */
[----:B------:R-:W-:Y:S01]  /*5980*/  IMAD.WIDE R16, R21, 0x2, R182 ;  /* 0x0000000215107825 */ /* 0x000fe200078e02b6 */
[C---:B------:R-:W-:Y:S02]  /*5990*/  ISETP.GT.AND P3, PT, R250.reuse, 0xd, PT ;  /* 0x0000000dfa00780c */ /* 0x040fe40003f64270 */
[C---:B------:R-:W-:Y:S02]  /*59a0*/  ISETP.GT.AND P0, PT, R250.reuse, 0xe, PT ;  /* 0x0000000efa00780c */ /* 0x040fe40003f04270 */
[----:B------:R0:W3:Y:S01]  /*59b0*/  @P4 LDG.E.U16 R158, desc[UR16][R16.64] ;  /* 0x00000010109e4981 */ /* 0x0000e2000c1e1500 */
[----:B------:R-:W0:Y:S01]  /*59c0*/  LDC R21, c[0x0][0x238] ;  /* 0x00008e00ff157b82 */ /* 0x000e220000000800 */
[----:B------:R-:W-:Y:S01]  /*59d0*/  ISETP.GT.AND P2, PT, R250, 0x10, PT ;  /* 0x00000010fa00780c */ /* 0x000fe20003f44270 */
[----:B----4-:R-:W-:-:S08]  /*59e0*/  IMAD.SHL.U32 R152, R152, 0x10, RZ ;  /* 0x0000001098987824 */ /* 0x010fd000078e00ff */
[----:B------:R4:W3:Y:S01]  /*59f0*/  @P0 LDG.E.U16 R207, desc[UR16][R18.64] ;  /* 0x0000001012cf0981 */ /* 0x0008e2000c1e1500 */
[----:B-1----:R-:W-:-:S04]  /*5a00*/  IMAD R0, R0, 0x13, RZ ;  /* 0x0000001300007824 */ /* 0x002fc800078e02ff */
[----:B0-----:R-:W-:Y:S02]  /*5a10*/  IMAD.WIDE R14, R0, 0x2, R182 ;  /* 0x00000002000e7825 */ /* 0x001fe400078e02b6 */
[----:B------:R-:W0:Y:S02]  /*5a20*/  LDC R0, c[0x0][0x238] ;  /* 0x00008e00ff007b82 */ /* 0x000e240000000800 */
[----:B------:R-:W-:-:S04]  /*5a30*/  IMAD R21, R21, 0xd, RZ ;  /* 0x0000000d15157824 */ /* 0x000fc800078e02ff */
[--C-:B------:R-:W-:Y:S01]  /*5a40*/  IMAD.WIDE R16, R21, 0x2, R182.reuse ;  /* 0x0000000215107825 */ /* 0x100fe200078e02b6 */
[----:B------:R-:W-:Y:S01]  /*5a50*/  ISETP.GT.AND P1, PT, R250, 0x13, PT ;  /* 0x00000013fa00780c */ /* 0x000fe20003f24270 */
[----:B------:R-:W1:Y:S03]  /*5a60*/  LDC R21, c[0x0][0x238] ;  /* 0x00008e00ff157b82 */ /* 0x000e660000000800 */
[----:B------:R4:W3:Y:S02]  /*5a70*/  @P3 LDG.E.U16 R201, desc[UR16][R16.64] ;  /* 0x0000001010c93981 */ /* 0x0008e4000c1e1500 */
[----:B----4-:R-:W-:-:S07]  /*5a80*/  IMAD.WIDE R18, R152, 0x2, R182 ;  /* 0x0000000298127825 */ /* 0x010fce00078e02b6 */
[----:B------:R-:W4:Y:S01]  /*5a90*/  @P1 LDG.E.U16 R178, desc[UR16][R14.64] ;  /* 0x000000100eb21981 */ /* 0x000f22000c1e1500 */
[----:B------:R-:W-:Y:S01]  /*5aa0*/  PRMT R16, RZ, 0x7610, R16 ;  /* 0x00007610ff107816 */ /* 0x000fe20000000010 */
[----:B------:R-:W2:Y:S01]  /*5ab0*/  LDC R17, c[0x0][0x238] ;  /* 0x00008e00ff117b82 */ /* 0x000ea20000000800 */
[----:B0-----:R-:W-:-:S04]  /*5ac0*/  IMAD R0, R0, 0x14, RZ ;  /* 0x0000001400007824 */ /* 0x001fc800078e02ff */
[----:B------:R0:W3:Y:S02]  /*5ad0*/  @P2 LDG.E.U16 R16, desc[UR16][R18.64] ;  /* 0x0000001012102981 */ /* 0x0000e4000c1e1500 */
[----:B0-----:R-:W-:Y:S02]  /*5ae0*/  IMAD.WIDE R18, R0, 0x2, R182 ;  /* 0x0000000200127825 */ /* 0x001fe400078e02b6 */
[----:B------:R-:W0:Y:S01]  /*5af0*/  LDC R0, c[0x0][0x238] ;  /* 0x00008e00ff007b82 */ /* 0x000e220000000800 */
[----:B------:R-:W-:-:S13]  /*5b00*/  ISETP.GT.AND P2, PT, R250, 0x14, PT ;  /* 0x00000014fa00780c */ /* 0x000fda0003f44270 */
[----:B------:R1:W4:Y:S01]  /*5b10*/  @P2 LDG.E.U16 R188, desc[UR16][R18.64] ;  /* 0x0000001012bc2981 */ /* 0x000322000c1e1500 */
[----:B0-----:R-:W-:-:S04]  /*5b20*/  IMAD R0, R0, 0x16, RZ ;  /* 0x0000001600007824 */ /* 0x001fc800078e02ff */
[----:B------:R-:W-:Y:S02]  /*5b30*/  IMAD.WIDE R14, R0, 0x2, R182 ;  /* 0x00000002000e7825 */ /* 0x000fe400078e02b6 */
[----:B------:R-:W0:Y:S01]  /*5b40*/  LDC R0, c[0x0][0x238] ;  /* 0x00008e00ff007b82 */ /* 0x000e220000000800 */
[----:B------:R-:W-:Y:S01]  /*5b50*/  ISETP.GT.AND P4, PT, R250, 0x16, PT ;  /* 0x00000016fa00780c */ /* 0x000fe20003f84270 */
[----:B0-----:R-:W-:-:S04]  /*5b60*/  IMAD R0, R0, 0x17, RZ ;  /* 0x0000001700007824 */ /* 0x001fc800078e02ff */
[----:B-1----:R-:W-:Y:S02]  /*5b70*/  IMAD.WIDE R18, R0, 0x2, R182 ;  /* 0x0000000200127825 */ /* 0x002fe400078e02b6 */
[----:B------:R-:W0:Y:S01]  /*5b80*/  LDC R0, c[0x0][0x238] ;  /* 0x00008e00ff007b82 */ /* 0x000e220000000800 */
[----:B------:R-:W-:-:S06]  /*5b90*/  PRMT R208, RZ, 0x7610, R208 ;  /* 0x00007610ffd07816 */ /* 0x000fcc00000000d0 */
[----:B------:R1:W4:Y:S01]  /*5ba0*/  @P4 LDG.E.U16 R208, desc[UR16][R14.64] ;  /* 0x000000100ed04981 */ /* 0x000322000c1e1500 */
[----:B0-----:R-:W-:-:S04]  /*5bb0*/  IMAD R0, R0, 0x18, RZ ;  /* 0x0000001800007824 */ /* 0x001fc800078e02ff */
[----:B-1----:R-:W-:Y:S02]  /*5bc0*/  IMAD.WIDE R14, R0, 0x2, R182 ;  /* 0x00000002000e7825 */ /* 0x002fe400078e02b6 */
[----:B------:R-:W0:Y:S01]  /*5bd0*/  LDC R0, c[0x0][0x238] ;  /* 0x00008e00ff007b82 */ /* 0x000e220000000800 */
[----:B------:R-:W-:Y:S02]  /*5be0*/  ISETP.GT.AND P3, PT, R250, 0x12, PT ;  /* 0x00000012fa00780c */ /* 0x000fe40003f64270 */
[----:B------:R-:W-:-:S11]  /*5bf0*/  PRMT R165, RZ, 0x7610, R165 ;  /* 0x00007610ffa57816 */ /* 0x000fd600000000a5 */
[----:B------:R1:W4:Y:S01]  /*5c00*/  @P3 LDG.E.U16 R165, desc[UR16][R154.64] ;  /* 0x000000109aa53981 */ /* 0x000322000c1e1500 */
[----:B0-----:R-:W-:-:S04]  /*5c10*/  IMAD R0, R0, 0x1b, RZ ;  /* 0x0000001b00007824 */ /* 0x001fc800078e02ff */
[----:B-1----:R-:W-:Y:S02]  /*5c20*/  IMAD.WIDE R154, R0, 0x2, R182 ;  /* 0x00000002009a7825 */ /* 0x002fe400078e02b6 */
[----:B------:R-:W0:Y:S01]  /*5c30*/  LDC R0, c[0x0][0x238] ;  /* 0x00008e00ff007b82 */ /* 0x000e220000000800 */
[----:B------:R-:W-:Y:S01]  /*5c40*/  ISETP.GT.AND P1, PT, R250, 0x18, PT ;  /* 0x00000018fa00780c */ /* 0x000fe20003f24270 */
[----:B------:R-:W-:Y:S01]  /*5c50*/  IMAD R21, R21, 0x11, RZ ;  /* 0x0000001115157824 */ /* 0x000fe200078e02ff */
[----:B------:R-:W-:-:S03]  /*5c60*/  PRMT R159, RZ, 0x7610, R159 ;  /* 0x00007610ff9f7816 */ /* 0x000fc6000000009f */
[----:B------:R-:W-:Y:S02]  /*5c70*/  IMAD.WIDE R152, R21, 0x2, R182 ;  /* 0x0000000215987825 */ /* 0x000fe400078e02b6 */
[----:B------:R-:W1:Y:S06]  /*5c80*/  LDC R21, c[0x0][0x238] ;  /* 0x00008e00ff157b82 */ /* 0x000e6c0000000800 */
[----:B------:R2:W4:Y:S01]  /*5c90*/  @P1 LDG.E.U16 R159, desc[UR16][R14.64] ;  /* 0x000000100e9f1981 */ /* 0x000522000c1e1500 */
[----:B0-----:R-:W-:-:S04]  /*5ca0*/  IMAD R0, R0, 0x1c, RZ ;  /* 0x0000001c00007824 */ /* 0x001fc800078e02ff */
[----:B--2---:R-:W-:Y:S02]  /*5cb0*/  IMAD.WIDE R14, R0, 0x2, R182 ;  /* 0x00000002000e7825 */ /* 0x004fe400078e02b6 */
[----:B------:R-:W0:Y:S01]  /*5cc0*/  LDC R0, c[0x0][0x238] ;  /* 0x00008e00ff007b82 */ /* 0x000e220000000800 */
[----:B------:R-:W-:Y:S02]  /*5cd0*/  ISETP.GT.AND P0, PT, R250, 0x11, PT ;  /* 0x00000011fa00780c */ /* 0x000fe40003f04270 */
[----:B------:R-:W-:Y:S01]  /*5ce0*/  PRMT R20, RZ, 0x7610, R20 ;  /* 0x00007610ff147816 */ /* 0x000fe20000000014 */
[----:B-1----:R-:W-:-:S10]  /*5cf0*/  IMAD R21, R21, 0x15, RZ ;  /* 0x0000001515157824 */ /* 0x002fd400078e02ff */
[----:B------:R1:W2:Y:S02]  /*5d00*/  @P0 LDG.E.U16 R20, desc[UR16][R152.64] ;  /* 0x0000001098140981 */ /* 0x0002a4000c1e1500 */
[----:B-1----:R-:W-:Y:S02]  /*5d10*/  IMAD.WIDE R152, R21, 0x2, R182 ;  /* 0x0000000215987825 */ /* 0x002fe400078e02b6 */
[----:B------:R-:W1:Y:S02]  /*5d20*/  LDC R21, c[0x0][0x238] ;  /* 0x00008e00ff157b82 */ /* 0x000e640000000800 */
[----:B0-----:R-:W-:-:S04]  /*5d30*/  IMAD.SHL.U32 R0, R0, 0x20, RZ ;  /* 0x0000002000007824 */ /* 0x001fc800078e00ff */
[----:B------:R-:W-:Y:S02]  /*5d40*/  IMAD.WIDE R168, R0, 0x2, R182 ;  /* 0x0000000200a87825 */ /* 0x000fe400078e02b6 */
[----:B------:R-:W0:Y:S01]  /*5d50*/  LDC R0, c[0x0][0x238] ;  /* 0x00008e00ff007b82 */ /* 0x000e220000000800 */
[C---:B------:R-:W-:Y:S02]  /*5d60*/  ISETP.GT.AND P0, PT, R250.reuse, 0x17, PT ;  /* 0x00000017fa00780c */ /* 0x040fe40003f04270 */
[C---:B------:R-:W-:Y:S02]  /*5d70*/  ISETP.GT.AND P1, PT, R250.reuse, 0x1c, PT ;  /* 0x0000001cfa00780c */ /* 0x040fe40003f24270 */
[----:B------:R-:W-:Y:S02]  /*5d80*/  ISETP.GT.AND P3, PT, R250, 0x15, PT ;  /* 0x00000015fa00780c */ /* 0x000fe40003f64270 */
[----:B------:R-:W-:Y:S02]  /*5d90*/  PRMT R218, RZ, 0x7610, R218 ;  /* 0x00007610ffda7816 */ /* 0x000fe400000000da */
[----:B------:R-:W-:-:S02]  /*5da0*/  PRMT R191, RZ, 0x7610, R191 ;  /* 0x00007610ffbf7816 */ /* 0x000fc400000000bf */
[----:B------:R-:W-:-:S03]  /*5db0*/  PRMT R200, RZ, 0x7610, R200 ;  /* 0x00007610ffc87816 */ /* 0x000fc600000000c8 */
[----:B------:R3:W2:Y:S01]  /*5dc0*/  @P0 LDG.E.U16 R218, desc[UR16][R18.64] ;  /* 0x0000001012da0981 */ /* 0x0006a2000c1e1500 */
[----:B-1----:R-:W-:-:S03]  /*5dd0*/  IMAD R21, R21, 0x19, RZ ;  /* 0x0000001915157824 */ /* 0x002fc600078e02ff */
[----:B------:R1:W2:Y:S04]  /*5de0*/  @P1 LDG.E.U16 R191, desc[UR16][R14.64] ;  /* 0x000000100ebf1981 */ /* 0x0002a8000c1e1500 */
[----:B------:R1:W2:Y:S01]  /*5df0*/  @P3 LDG.E.U16 R200, desc[UR16][R152.64] ;  /* 0x0000001098c83981 */ /* 0x0002a2000c1e1500 */
[----:B---3--:R-:W-:Y:S02]  /*5e00*/  IMAD.WIDE R18, R21, 0x2, R182 ;  /* 0x0000000215127825 */ /* 0x008fe400078e02b6 */
[----:B------:R-:W3:Y:S02]  /*5e10*/  LDC R21, c[0x0][0x238] ;  /* 0x00008e00ff157b82 */ /* 0x000ee40000000800 */
[----:B0-----:R-:W-:Y:S01]  /*5e20*/  IMAD R0, R0, 0x21, RZ ;  /* 0x0000002100007824 */ /* 0x001fe200078e02ff */
[----:B------:R-:W-:-:S03]  /*5e30*/  ISETP.GT.AND P3, PT, R250, 0x1a, PT ;  /* 0x0000001afa00780c */ /* 0x000fc60003f64270 */
[----:B-1----:R-:W-:Y:S02]  /*5e40*/  IMAD.WIDE R14, R0, 0x2, R182 ;  /* 0x00000002000e7825 */ /* 0x002fe400078e02b6 */
[----:B------:R-:W0:Y:S02]  /*5e50*/  LDC R0, c[0x0][0x238] ;  /* 0x00008e00ff007b82 */ /* 0x000e240000000800 */
[----:B------:R-:W-:Y:S01]  /*5e60*/  IMAD R17, R17, 0x1a, RZ ;  /* 0x0000001a11117824 */ /* 0x000fe200078e02ff */
[----:B------:R-:W-:Y:S02]  /*5e70*/  PRMT R164, RZ, 0x7610, R164 ;  /* 0x00007610ffa47816 */ /* 0x000fe400000000a4 */
[C---:B------:R-:W-:Y:S01]  /*5e80*/  ISETP.GT.AND P4, PT, R250.reuse, 0x1b, PT ;  /* 0x0000001bfa00780c */ /* 0x040fe20003f84270 */
[----:B------:R-:W-:Y:S01]  /*5e90*/  IMAD.WIDE R152, R17, 0x2, R182 ;  /* 0x0000000211987825 */ /* 0x000fe200078e02b6 */
[----:B------:R-:W-:Y:S01]  /*5ea0*/  ISETP.GT.AND P5, PT, R250, 0x20, PT ;  /* 0x00000020fa00780c */ /* 0x000fe20003fa4270 */
[----:B------:R-:W1:Y:S01]  /*5eb0*/  LDC R17, c[0x0][0x238] ;  /* 0x00008e00ff117b82 */ /* 0x000e620000000800 */
[----:B------:R-:W-:-:S02]  /*5ec0*/  PRMT R206, RZ, 0x7610, R206 ;  /* 0x00007610ffce7816 */ /* 0x000fc400000000ce */
[----:B------:R3:W2:Y:S01]  /*5ed0*/  @P3 LDG.E.U16 R164, desc[UR16][R152.64] ;  /* 0x0000001098a43981 */ /* 0x0006a2000c1e1500 */
[----:B------:R-:W-:Y:S01]  /*5ee0*/  ISETP.GT.AND P3, PT, R250, 0x1e, PT ;  /* 0x0000001efa00780c */ /* 0x000fe20003f64270 */
[----:B---3--:R-:W-:Y:S01]  /*5ef0*/  IMAD R21, R21, 0x1e, RZ ;  /* 0x0000001e15157824 */ /* 0x008fe200078e02ff */
[----:B------:R-:W-:-:S04]  /*5f00*/  PRMT R210, RZ, 0x7610, R210 ;  /* 0x00007610ffd27816 */ /* 0x000fc800000000d2 */
[----:B------:R3:W2:Y:S01]  /*5f10*/  @P4 LDG.E.U16 R206, desc[UR16][R154.64] ;  /* 0x000000109ace4981 */ /* 0x0006a2000c1e1500 */
[----:B------:R-:W-:Y:S01]  /*5f20*/  PRMT R153, RZ, 0x7610, R153 ;  /* 0x00007610ff997816 */ /* 0x000fe20000000099 */
[----:B------:R-:W-:Y:S01]  /*5f30*/  IMAD R175, R175, 0x23, RZ ;  /* 0x00000023afaf7824 */ /* 0x000fe200078e02ff */
[----:B------:R-:W-:Y:S01]  /*5f40*/  ISETP.GT.AND P2, PT, R250, 0x19, PT ;  /* 0x00000019fa00780c */ /* 0x000fe20003f44270 */
[----:B------:R-:W-:Y:S02]  /*5f50*/  IMAD R174, R174, 0x24, RZ ;  /* 0x00000024aeae7824 */ /* 0x000fe400078e02ff */
[----:B0-----:R-:W-:Y:S01]  /*5f60*/  IMAD R0, R0, 0x25, RZ ;  /* 0x0000002500007824 */ /* 0x001fe200078e02ff */
[----:B------:R0:W2:Y:S01]  /*5f70*/  @P5 LDG.E.U16 R153, desc[UR16][R168.64] ;  /* 0x00000010a8995981 */ /* 0x0000a2000c1e1500 */
[----:B---3--:R-:W-:Y:S01]  /*5f80*/  IMAD.WIDE R154, R21, 0x2, R182 ;  /* 0x00000002159a7825 */ /* 0x008fe200078e02b6 */
[----:B------:R-:W-:Y:S01]  /*5f90*/  PRMT R172, RZ, 0x7610, R172 ;  /* 0x00007610ffac7816 */ /* 0x000fe200000000ac */
[----:B------:R-:W3:Y:S03]  /*5fa0*/  LDC R21, c[0x0][0x238] ;  /* 0x00008e00ff157b82 */ /* 0x000ee60000000800 */
[----:B------:R1:W2:Y:S01]  /*5fb0*/  @P3 LDG.E.U16 R210, desc[UR16][R154.64] ;  /* 0x000000109ad23981 */ /* 0x0002a2000c1e1500 */
[----:B0-----:R-:W-:-:S03]  /*5fc0*/  IMAD.WIDE R168, R174, 0x2, R182 ;  /* 0x00000002aea87825 */ /* 0x001fc600078e02b6 */
[----:B------:R0:W2:Y:S01]  /*5fd0*/  @P2 LDG.E.U16 R172, desc[UR16][R18.64] ;  /* 0x0000001012ac2981 */ /* 0x0000a2000c1e1500 */
[----:B-1----:R-:W-:-:S04]  /*5fe0*/  IMAD.WIDE R154, R175, 0x2, R182 ;  /* 0x00000002af9a7825 */ /* 0x002fc800078e02b6 */
[----:B------:R-:W-:Y:S02]  /*5ff0*/  IMAD.WIDE R174, R0, 0x2, R182 ;  /* 0x0000000200ae7825 */ /* 0x000fe400078e02b6 */
[----:B------:R-:W1:Y:S01]  /*6000*/  LDC R0, c[0x0][0x238] ;  /* 0x00008e00ff007b82 */ /* 0x000e620000000800 */
[C---:B------:R-:W-:Y:S02]  /*6010*/  ISETP.GT.AND P4, PT, R250.reuse, 0x1f, PT ;  /* 0x0000001ffa00780c */ /* 0x040fe40003f84270 */
[----:B------:R-:W-:Y:S01]  /*6020*/  ISETP.GT.AND P2, PT, R250, 0x1d, PT ;  /* 0x0000001dfa00780c */ /* 0x000fe20003f44270 */
[----:B------:R-:W-:Y:S02]  /*6030*/  IMAD R162, R162, 0x1d, RZ ;  /* 0x0000001da2a27824 */ /* 0x000fe400078e02ff */
[----:B------:R-:W-:Y:S01]  /*6040*/  IMAD R17, R17, 0x1f, RZ ;  /* 0x0000001f11117824 */ /* 0x000fe200078e02ff */
[----:B------:R-:W-:Y:S01]  /*6050*/  PRMT R217, RZ, 0x7610, R217 ;  /* 0x00007610ffd97816 */ /* 0x000fe200000000d9 */
[----:B0-----:R-:W-:Y:S01]  /*6060*/  IMAD.WIDE R18, R162, 0x2, R182 ;  /* 0x00000002a2127825 */ /* 0x001fe200078e02b6 */
[----:B------:R-:W-:-:S02]  /*6070*/  ISETP.GT.AND P1, PT, R250, 0x22, PT ;  /* 0x00000022fa00780c */ /* 0x000fc40003f24270 */
[----:B------:R-:W-:Y:S01]  /*6080*/  PRMT R199, RZ, 0x7610, R199 ;  /* 0x00007610ffc77816 */ /* 0x000fe200000000c7 */
[----:B------:R-:W-:-:S04]  /*6090*/  IMAD.WIDE R162, R17, 0x2, R182 ;  /* 0x0000000211a27825 */ /* 0x000fc800078e02b6 */
[----:B------:R-:W-:Y:S01]  /*60a0*/  IMAD R176, R176, 0x22, RZ ;  /* 0x00000022b0b07824 */ /* 0x000fe200078e02ff */
[----:B------:R0:W2:Y:S01]  /*60b0*/  @P4 LDG.E.U16 R217, desc[UR16][R162.64] ;  /* 0x00000010a2d94981 */ /* 0x0000a2000c1e1500 */
[----:B------:R-:W-:Y:S01]  /*60c0*/  ISETP.GT.AND P0, PT, R250, RZ, PT ;  /* 0x000000fffa00720c */ /* 0x000fe20003f04270 */
[----:B------:R-:W4:Y:S02]  /*60d0*/  LDC R17, c[0x0][0x238] ;  /* 0x00008e00ff117b82 */ /* 0x000f240000000800 */
[----:B------:R3:W2:Y:S01]  /*60e0*/  @P2 LDG.E.U16 R199, desc[UR16][R18.64] ;  /* 0x0000001012c72981 */ /* 0x0006a2000c1e1500 */
[----:B-1----:R-:W-:Y:S01]  /*60f0*/  IMAD R0, R0, 0x27, RZ ;  /* 0x0000002700007824 */ /* 0x002fe200078e02ff */
[----:B0-----:R-:W-:Y:S01]  /*6100*/  PRMT R163, RZ, 0x7610, R163 ;  /* 0x00007610ffa37816 */ /* 0x001fe200000000a3 */
[----:B---3--:R-:W-:-:S03]  /*6110*/  IMAD.WIDE R18, R176, 0x2, R182 ;  /* 0x00000002b0127825 */ /* 0x008fc600078e02b6 */
[----:B------:R-:W0:Y:S02]  /*6120*/  LDC R176, c[0x0][0x238] ;  /* 0x00008e00ffb07b82 */ /* 0x000e240000000800 */
[----:B------:R1:W3:Y:S01]  /*6130*/  @P1 LDG.E.U16 R163, desc[UR16][R18.64] ;  /* 0x0000001012a31981 */ /* 0x0002e2000c1e1500 */
[----:B------:R-:W-:-:S06]  /*6140*/  PRMT R160, RZ, 0x7610, R160 ;  /* 0x00007610ffa07816 */ /* 0x000fcc00000000a0 */
[----:B------:R-:W2:Y:S01]  /*6150*/  @P0 LDG.E.U16 R160, desc[UR16][R182.64] ;  /* 0x00000010b6a00981 */ /* 0x000ea2000c1e1500 */
[----:B-1----:R-:W-:Y:S02]  /*6160*/  IMAD.WIDE R18, R0, 0x2, R182 ;  /* 0x0000000200127825 */ /* 0x002fe400078e02b6 */
[----:B------:R-:W1:Y:S01]  /*6170*/  LDC R0, c[0x0][0x238] ;  /* 0x00008e00ff007b82 */ /* 0x000e620000000800 */
[C---:B------:R-:W-:Y:S02]  /*6180*/  ISETP.GT.AND P0, PT, R250.reuse, 0x21, PT ;  /* 0x00000021fa00780c */ /* 0x040fe40003f04270 */
[----:B------:R-:W-:Y:S02]  /*6190*/  ISETP.GT.AND P1, PT, R250, 0x26, PT ;  /* 0x00000026fa00780c */ /* 0x000fe40003f24270 */
[----:B------:R-:W-:Y:S01]  /*61a0*/  PRMT R171, RZ, 0x7610, R171 ;  /* 0x00007610ffab7816 */ /* 0x000fe200000000ab */
[----:B0-----:R-:W-:Y:S01]  /*61b0*/  IMAD R176, R176, 0x26, RZ ;  /* 0x00000026b0b07824 */ /* 0x001fe200078e02ff */
[----:B------:R-:W-:-:S07]  /*61c0*/  PRMT R213, RZ, 0x7610, R213 ;  /* 0x00007610ffd57816 */ /* 0x000fce00000000d5 */
[----:B------:R0:W3:Y:S01]  /*61d0*/  @P0 LDG.E.U16 R171, desc[UR16][R14.64] ;  /* 0x000000100eab0981 */ /* 0x0000e2000c1e1500 */
[----:B------:R-:W-:Y:S01]  /*61e0*/  ISETP.GT.AND P2, PT, R250, 0x23, PT ;  /* 0x00000023fa00780c */ /* 0x000fe20003f44270 */
[----:B0-----:R-:W-:-:S04]  /*61f0*/  IMAD.WIDE R14, R176, 0x2, R182 ;  /* 0x00000002b00e7825 */ /* 0x001fc800078e02b6 */
[----:B-1----:R-:W-:Y:S01]  /*6200*/  IMAD R0, R0, 0x28, RZ ;  /* 0x0000002800007824 */ /* 0x002fe200078e02ff */
[----:B------:R0:W3:Y:S01]  /*6210*/  @P1 LDG.E.U16 R213, desc[UR16][R14.64] ;  /* 0x000000100ed51981 */ /* 0x0000e2000c1e1500 */
[----:B------:R-:W-:Y:S02]  /*6220*/  ISETP.GT.AND P0, PT, R250, 0x1, PT ;  /* 0x00000001fa00780c */ /* 0x000fe40003f04270 */
[----:B------:R-:W-:Y:S02]  /*6230*/  PRMT R181, RZ, 0x7610, R181 ;  /* 0x00007610ffb57816 */ /* 0x000fe400000000b5 */
[----:B------:R-:W-:-:S04]  /*6240*/  PRMT R179, RZ, 0x7610, R179 ;  /* 0x00007610ffb37816 */ /* 0x000fc800000000b3 */
[----:B------:R1:W3:Y:S01]  /*6250*/  @P2 LDG.E.U16 R181, desc[UR16][R154.64] ;  /* 0x000000109ab52981 */ /* 0x0002e2000c1e1500 */
[--C-:B0-----:R-:W-:Y:S02]  /*6260*/  IMAD.WIDE R14, R0, 0x2, R182.reuse ;  /* 0x00000002000e7825 */ /* 0x101fe400078e02b6 */
[----:B------:R-:W0:Y:S02]  /*6270*/  LDC R0, c[0x0][0x238] ;  /* 0x00008e00ff007b82 */ /* 0x000e240000000800 */
[----:B-1----:R-:W-:-:S05]  /*6280*/  IMAD.WIDE R154, R21, 0x2, R182 ;  /* 0x00000002159a7825 */ /* 0x002fca00078e02b6 */
[----:B------:R-:W3:Y:S01]  /*6290*/  @P0 LDG.E.U16 R179, desc[UR16][R154.64] ;  /* 0x000000109ab30981 */ /* 0x000ee2000c1e1500 */
[----:B------:R-:W-:Y:S02]  /*62a0*/  ISETP.GT.AND P0, PT, R250, 0x28, PT ;  /* 0x00000028fa00780c */ /* 0x000fe40003f04270 */
[----:B------:R-:W-:Y:S01]  /*62b0*/  PRMT R21, RZ, 0x7610, R21 ;  /* 0x00007610ff157816 */ /* 0x000fe20000000015 */
[----:B0-----:R-:W-:-:S10]  /*62c0*/  IMAD R0, R0, 0x30, RZ ;  /* 0x0000003000007824 */ /* 0x001fd400078e02ff */
[----:B------:R0:W3:Y:S02]  /*62d0*/  @P0 LDG.E.U16 R21, desc[UR16][R14.64] ;  /* 0x000000100e150981 */ /* 0x0000e4000c1e1500 */
[----:B0-----:R-:W-:Y:S02]  /*62e0*/  IMAD.WIDE R14, R0, 0x2, R182 ;  /* 0x00000002000e7825 */ /* 0x001fe400078e02b6 */
[----:B------:R-:W0:Y:S01]  /*62f0*/  LDC R0, c[0x0][0x238] ;  /* 0x00008e00ff007b82 */ /* 0x000e220000000800 */
[C---:B------:R-:W-:Y:S02]  /*6300*/  ISETP.GT.AND P1, PT, R250.reuse, 0x30, PT ;  /* 0x00000030fa00780c */ /* 0x040fe40003f24270 */
[----:B------:R-:W-:Y:S02]  /*6310*/  ISETP.GT.AND P2, PT, R250, 0x27, PT ;  /* 0x00000027fa00780c */ /* 0x000fe40003f44270 */
[----:B------:R-:W-:Y:S02]  /*6320*/  PRMT R152, RZ, 0x7610, R152 ;  /* 0x00007610ff987816 */ /* 0x000fe40000000098 */
[----:B------:R-:W-:-:S07]  /*6330*/  PRMT R215, RZ, 0x7610, R215 ;  /* 0x00007610ffd77816 */ /* 0x000fce00000000d7 */
[----:B------:R1:W3:Y:S04]  /*6340*/  @P1 LDG.E.U16 R152, desc[UR16][R14.64] ;  /* 0x000000100e981981 */ /* 0x0002e8000c1e1500 */
[----:B------:R4:W3:Y:S01]  /*6350*/  @P2 LDG.E.U16 R215, desc[UR16][R18.64] ;  /* 0x0000001012d72981 */ /* 0x0008e2000c1e1500 */
[----:B0-----:R-:W-:Y:S01]  /*6360*/  IMAD R0, R0, 0x38, RZ ;  /* 0x0000003800007824 */ /* 0x001fe200078e02ff */
[----:B------:R-:W-:-:S03]  /*6370*/  ISETP.GT.AND P2, PT, R250, 0x3d, PT ;  /* 0x0000003dfa00780c */ /* 0x000fc60003f44270 */
[----:B-1----:R-:W-:Y:S02]  /*6380*/  IMAD.WIDE R14, R0, 0x2, R182 ;  /* 0x00000002000e7825 */ /* 0x002fe400078e02b6 */
[----:B------:R-:W0:Y:S02]  /*6390*/  LDC R0, c[0x0][0x238] ;  /* 0x00008e00ff007b82 */ /* 0x000e240000000800 */
[----:B----4-:R-:W-:Y:S01]  /*63a0*/  IMAD R18, R17, 0x3d, RZ ;  /* 0x0000003d11127824 */ /* 0x010fe200078e02ff */
[----:B------:R-:W-:-:S03]  /*63b0*/  PRMT R195, RZ, 0x7610, R195 ;  /* 0x00007610ffc37816 */ /* 0x000fc600000000c3 */
[----:B------:R-:W-:-:S05]  /*63c0*/  IMAD.WIDE R18, R18, 0x2, R182 ;  /* 0x0000000212127825 */ /* 0x000fca00078e02b6 */
[----:B------:R-:W4:Y:S01]  /*63d0*/  @P2 LDG.E.U16 R195, desc[UR16][R18.64] ;  /* 0x0000001012c32981 */ /* 0x000f22000c1e1500 */
[----:B------:R-:W-:Y:S02]  /*63e0*/  ISETP.GT.AND P2, PT, R250, 0x38, PT ;  /* 0x00000038fa00780c */ /* 0x000fe40003f44270 */
[----:B------:R-:W-:Y:S01]  /*63f0*/  PRMT R173, RZ, 0x7610, R173 ;  /* 0x00007610ffad7816 */ /* 0x000fe200000000ad */
[----:B0-----:R-:W-:-:S10]  /*6400*/  IMAD R0, R0, 0x29, RZ ;  /* 0x0000002900007824 */ /* 0x001fd400078e02ff */
[----:B------:R0:W4:Y:S02]  /*6410*/  @P2 LDG.E.U16 R173, desc[UR16][R14.64] ;  /* 0x000000100ead2981 */ /* 0x000124000c1e1500 */
[----:B0-----:R-:W-:Y:S02]  /*6420*/  IMAD.WIDE R14, R0, 0x2, R182 ;  /* 0x00000002000e7825 */ /* 0x001fe400078e02b6 */
[----:B------:R-:W0:Y:S01]  /*6430*/  LDC R0, c[0x0][0x238] ;  /* 0x00008e00ff007b82 */ /* 0x000e220000000800 */
[----:B------:R-:W-:Y:S02]  /*6440*/  ISETP.GT.AND P0, PT, R250, 0x29, PT ;  /* 0x00000029fa00780c */ /* 0x000fe40003f04270 */
[----:B------:R-:W-:-:S11]  /*6450*/  PRMT R170, RZ, 0x7610, R170 ;  /* 0x00007610ffaa7816 */ /* 0x000fd600000000aa */
        /* <DEDUP_REMOVED lines=34> */
[C---:B------:R-:W-:Y:S02]  /*6680*/  ISETP.GT.AND P0, PT, R250.reuse, 0x2f, PT ;  /* 0x0000002ffa00780c */ /* 0x040fe40003f04270 */
[----:B------:R-:W-:Y:S02]  /*6690*/  PRMT R209, RZ, 0x7610, R209 ;  /* 0x00007610ffd17816 */ /* 0x000fe400000000d1 */
[----:B------:R-:W-:Y:S02]  /*66a0*/  ISETP.GT.AND P3, PT, R250, 0x24, PT ;  /* 0x00000024fa00780c */ /* 0x000fe40003f64270 */
[----:B------:R-:W-:-:S07]  /*66b0*/  PRMT R192, RZ, 0x7610, R192 ;  /* 0x00007610ffc07816 */ /* 0x000fce00000000c0 */
[----:B------:R1:W4:Y:S04]  /*66c0*/  @P0 LDG.E.U16 R209, desc[UR16][R14.64] ;  /* 0x000000100ed10981 */ /* 0x000328000c1e1500 */
[----:B------:R2:W4:Y:S01]  /*66d0*/  @P3 LDG.E.U16 R192, desc[UR16][R168.64] ;  /* 0x00000010a8c03981 */ /* 0x000522000c1e1500 */
[----:B0-----:R-:W-:-:S04]  /*66e0*/  IMAD R0, R0, 0x31, RZ ;  /* 0x0000003100007824 */ /* 0x001fc800078e02ff */
[----:B-1----:R-:W-:Y:S02]  /*66f0*/  IMAD.WIDE R14, R0, 0x2, R182 ;  /* 0x00000002000e7825 */ /* 0x002fe400078e02b6 */
[----:B------:R-:W0:Y:S01]  /*6700*/  LDC R0, c[0x0][0x238] ;  /* 0x00008e00ff007b82 */ /* 0x000e220000000800 */
[C---:B------:R-:W-:Y:S01]  /*6710*/  ISETP.GT.AND P3, PT, R250.reuse, 0x3c, PT ;  /* 0x0000003cfa00780c */ /* 0x040fe20003f64270 */
[----:B--2---:R-:W-:Y:S01]  /*6720*/  IMAD R168, R17, 0x3c, RZ ;  /* 0x0000003c11a87824 */ /* 0x004fe200078e02ff */
[----:B------:R-:W-:Y:S02]  /*6730*/  PRMT R203, RZ, 0x7610, R203 ;  /* 0x00007610ffcb7816 */ /* 0x000fe400000000cb */
[----:B------:R-:W-:Y:S01]  /*6740*/  ISETP.GT.AND P1, PT, R250, 0x31, PT ;  /* 0x00000031fa00780c */ /* 0x000fe20003f24270 */
[----:B------:R-:W-:-:S08]  /*6750*/  IMAD.WIDE R168, R168, 0x2, R182 ;  /* 0x00000002a8a87825 */ /* 0x000fd000078e02b6 */
[----:B------:R1:W2:Y:S02]  /*6760*/  @P3 LDG.E.U16 R203, desc[UR16][R168.64] ;  /* 0x00000010a8cb3981 */ /* 0x0002a4000c1e1500 */
[----:B-1----:R-:W-:Y:S01]  /*6770*/  PRMT R169, RZ, 0x7610, R169 ;  /* 0x00007610ffa97816 */ /* 0x002fe200000000a9 */
[----:B0-----:R-:W-:-:S05]  /*6780*/  IMAD R0, R0, 0x32, RZ ;  /* 0x0000003200007824 */ /* 0x001fca00078e02ff */
[----:B------:R0:W2:Y:S01]  /*6790*/  @P1 LDG.E.U16 R169, desc[UR16][R14.64] ;  /* 0x000000100ea91981 */ /* 0x0000a2000c1e1500 */
[----:B------:R-:W-:Y:S01]  /*67a0*/  ISETP.GT.AND P3, PT, R250, 0x3e, PT ;  /* 0x0000003efa00780c */ /* 0x000fe20003f64270 */
[----:B0-----:R-:W-:Y:S02]  /*67b0*/  IMAD.WIDE R14, R0, 0x2, R182 ;  /* 0x00000002000e7825 */ /* 0x001fe400078e02b6 */
[----:B------:R-:W0:Y:S02]  /*67c0*/  LDC R0, c[0x0][0x238] ;  /* 0x00008e00ff007b82 */ /* 0x000e240000000800 */
[----:B------:R-:W-:Y:S01]  /*67d0*/  IMAD R154, R17, 0x3e, RZ ;  /* 0x0000003e119a7824 */ /* 0x000fe200078e02ff */
[----:B------:R-:W-:Y:S02]  /*67e0*/  PRMT R211, RZ, 0x7610, R211 ;  /* 0x00007610ffd37816 */ /* 0x000fe400000000d3 */
[----:B------:R-:W-:Y:S01]  /*67f0*/  ISETP.GT.AND P0, PT, R250, 0x32, PT ;  /* 0x00000032fa00780c */ /* 0x000fe20003f04270 */
[----:B------:R-:W-:-:S05]  /*6800*/  IMAD.WIDE R154, R154, 0x2, R182 ;  /* 0x000000029a9a7825 */ /* 0x000fca00078e02b6 */
[----:B------:R1:W2:Y:S02]  /*6810*/  @P3 LDG.E.U16 R211, desc[UR16][R154.64] ;  /* 0x000000109ad33981 */ /* 0x0002a4000c1e1500 */
[----:B-1----:R-:W-:Y:S01]  /*6820*/  PRMT R155, RZ, 0x7610, R155 ;  /* 0x00007610ff9b7816 */ /* 0x002fe2000000009b */
[----:B0-----:R-:W-:-:S05]  /*6830*/  IMAD R0, R0, 0x33, RZ ;  /* 0x0000003300007824 */ /* 0x001fca00078e02ff */
[----:B------:R0:W2:Y:S02]  /*6840*/  @P0 LDG.E.U16 R155, desc[UR16][R14.64] ;  /* 0x000000100e9b0981 */ /* 0x0000a4000c1e1500 */
[----:B0-----:R-:W-:Y:S02]  /*6850*/  IMAD.WIDE R14, R0, 0x2, R182 ;  /* 0x00000002000e7825 */ /* 0x001fe400078e02b6 */
[----:B------:R-:W0:Y:S01]  /*6860*/  LDC R0, c[0x0][0x238] ;  /* 0x00008e00ff007b82 */ /* 0x000e220000000800 */
[----:B------:R-:W-:Y:S02]  /*6870*/  ISETP.GT.AND P1, PT, R250, 0x33, PT ;  /* 0x00000033fa00780c */ /* 0x000fe40003f24270 */
[----:B------:R-:W-:-:S11]  /*6880*/  PRMT R185, RZ, 0x7610, R185 ;  /* 0x00007610ffb97816 */ /* 0x000fd600000000b9 */
[----:B------:R1:W2:Y:S01]  /*6890*/  @P1 LDG.E.U16 R185, desc[UR16][R14.64] ;  /* 0x000000100eb91981 */ /* 0x0002a2000c1e1500 */
[----:B0-----:R-:W-:-:S04]  /*68a0*/  IMAD R0, R0, 0x39, RZ ;  /* 0x0000003900007824 */ /* 0x001fc800078e02ff */
[----:B-1----:R-:W-:Y:S02]  /*68b0*/  IMAD.WIDE R14, R0, 0x2, R182 ;  /* 0x00000002000e7825 */ /* 0x002fe400078e02b6 */
        /* <DEDUP_REMOVED lines=25> */
[C---:B------:R-:W-:Y:S02]  /*6a50*/  ISETP.GT.AND P0, PT, R250.reuse, 0x37, PT ;  /* 0x00000037fa00780c */ /* 0x040fe40003f04270 */
[----:B------:R-:W-:Y:S02]  /*6a60*/  ISETP.GT.AND P1, PT, R250, 0x3a, PT ;  /* 0x0000003afa00780c */ /* 0x000fe40003f24270 */
[----:B------:R-:W-:Y:S02]  /*6a70*/  PRMT R177, RZ, 0x7610, R177 ;  /* 0x00007610ffb17816 */ /* 0x000fe400000000b1 */
[----:B------:R-:W-:-:S07]  /*6a80*/  PRMT R154, RZ, 0x7610, R154 ;  /* 0x00007610ff9a7816 */ /* 0x000fce000000009a */
[----:B------:R1:W2:Y:S01]  /*6a90*/  @P0 LDG.E.U16 R177, desc[UR16][R14.64] ;  /* 0x000000100eb10981 */ /* 0x0002a2000c1e1500 */
[----:B0-----:R-:W-:-:S04]  /*6aa0*/  IMAD R0, R0, 0x3a, RZ ;  /* 0x0000003a00007824 */ /* 0x001fc800078e02ff */
[----:B-1----:R-:W-:Y:S02]  /*6ab0*/  IMAD.WIDE R14, R0, 0x2, R182 ;  /* 0x00000002000e7825 */ /* 0x002fe400078e02b6 */
[----:B------:R-:W3:Y:S04]  /*6ac0*/  LDL.LU R0, [R1+0x1d0] ;  /* 0x0001d00001007983 */ /* 0x000ee80000300800 */
[----:B------:R0:W2:Y:S01]  /*6ad0*/  @P1 LDG.E.U16 R154, desc[UR16][R14.64] ;  /* 0x000000100e9a1981 */ /* 0x0000a2000c1e1500 */
[----:B------:R-:W-:-:S05]  /*6ae0*/  IADD3 RZ, P1, R222, R251, RZ ;  /* 0x000000fbdeff7210 */ /* 0x000fca0007f3e0ff */
[----:B0-----:R-:W-:Y:S02]  /*6af0*/  IMAD.X R15, R186, 0x1, R252, P1 ;  /* 0x00000001ba0f7824 */ /* 0x001fe400008e06fc */
[----:B------:R-:W4:Y:S01]  /*6b00*/  LDL R186, [R1+0x40] ;  /* 0x0000400001ba7983 */ /* 0x000f220000100800 */
[----:B------:R-:W-:-:S03]  /*6b10*/  IMAD.IADD R14, R222, 0x1, R251 ;  /* 0x00000001de0e7824 */ /* 0x000fc600078e02fb */
[----:B------:R-:W3:Y:S04]  /*6b20*/  LDL.LU R223, [R1+0x44] ;  /* 0x0000440001df7983 */ /* 0x000ee80000300800 */
[----:B------:R-:W2:Y:S01]  /*6b30*/  LDL.LU R222, [R1+0x48] ;  /* 0x0000480001de7983 */ /* 0x000ea20000300800 */
[----:B------:R-:W-:Y:S02]  /*6b40*/  ISETP.GT.AND P4, PT, R250, 0x25, PT ;  /* 0x00000025fa00780c */ /* 0x000fe40003f84270 */
[----:B------:R-:W-:Y:S01]  /*6b50*/  PRMT R198, RZ, 0x7610, R198 ;  /* 0x00007610ffc67816 */ /* 0x000fe200000000c6 */
[----:B------:R-:W0:Y:S01]  /*6b60*/  S2R R220, SR_TID.X ;  /* 0x0000000000dc7919 */ /* 0x000e220000002100 */
[----:B------:R-:W-:Y:S01]  /*6b70*/  IMAD R18, R17, 0x3f, RZ ;  /* 0x0000003f11127824 */ /* 0x000fe200078e02ff */
[----:B------:R-:W-:-:S08]  /*6b80*/  PRMT R212, RZ, 0x7610, R212 ;  /* 0x00007610ffd47816 */ /* 0x000fd000000000d4 */
[----:B------:R-:W4:Y:S01]  /*6b90*/  @P4 LDG.E.U16 R198, desc[UR16][R174.64] ;  /* 0x00000010aec64981 */ /* 0x000f22000c1e1500 */
[----:B------:R-:W-:Y:S01]  /*6ba0*/  ISETP.GT.AND P4, PT, R250, 0x3f, PT ;  /* 0x0000003ffa00780c */ /* 0x000fe20003f84270 */
[----:B------:R-:W-:Y:S01]  /*6bb0*/  IMAD.WIDE R18, R18, 0x2, R182 ;  /* 0x0000000212127825 */ /* 0x000fe200078e02b6 */
[----:B------:R-:W-:Y:S02]  /*6bc0*/  ISETP.GT.AND P3, PT, R250, 0x3b, PT ;  /* 0x0000003bfa00780c */ /* 0x000fe40003f64270 */
[----:B------:R-:W-:-:S09]  /*6bd0*/  PRMT R184, RZ, 0x7610, R184 ;  /* 0x00007610ffb87816 */ /* 0x000fd200000000b8 */
[----:B------:R1:W4:Y:S02]  /*6be0*/  @P4 LDG.E.U16 R212, desc[UR16][R18.64] ;  /* 0x0000001012d44981 */ /* 0x000324000c1e1500 */
[----:B-1----:R-:W-:-:S04]  /*6bf0*/  IMAD R18, R17, 0x3b, RZ ;  /* 0x0000003b11127824 */ /* 0x002fc800078e02ff */
[----:B------:R-:W-:-:S05]  /*6c00*/  IMAD.WIDE R18, R18, 0x2, R182 ;  /* 0x0000000212127825 */ /* 0x000fca00078e02b6 */
[----:B------:R1:W4:Y:S01]  /*6c10*/  @P3 LDG.E.U16 R184, desc[UR16][R18.64] ;  /* 0x0000001012b83981 */ /* 0x000322000c1e1500 */
[----:B0-----:R-:W-:-:S04]  /*6c20*/  LOP3.LUT R176, R220, 0x3f, RZ, 0xc0, !PT ;  /* 0x0000003fdcb07812 */ /* 0x001fc800078ec0ff */
[----:B------:R-:W-:Y:S02]  /*6c30*/  ISETP.GE.AND P0, PT, R176, R250, PT ;  /* 0x000000fab000720c */ /* 0x000fe40003f06270 */
[----:B------:R-:W-:Y:S02]  /*6c40*/  IADD3 RZ, P1, R13, R251, RZ ;  /* 0x000000fb0dff7210 */ /* 0x000fe40007f3e0ff */
[----:B-1----:R-:W-:Y:S01]  /*6c50*/  PRMT R18, RZ, 0x7610, R18 ;  /* 0x00007610ff127816 */ /* 0x002fe20000000012 */
[----:B------:R-:W-:Y:S01]  /*6c60*/  BAR.SYNC.DEFER_BLOCKING 0x0 ;  /* 0x0000000000007b1d */ /* 0x000fe20000010000 */
[----:B------:R-:W-:-:S05]  /*6c70*/  PRMT R19, RZ, 0x7610, R19 ;  /* 0x00007610ff137816 */ /* 0x000fca0000000013 */
[----:B------:R-:W-:Y:S04]  /*6c80*/  STL [R1+0x29c], R13 ;  /* 0x00029c0d01007387 */ /* 0x000fe80000100800 */
[----:B------:R0:W-:Y:S04]  /*6c90*/  STL [R1+0x2a0], R221 ;  /* 0x0002a0dd01007387 */ /* 0x0001e80000100800 */
[----:B------:R1:W-:Y:S01]  /*6ca0*/  STL [R1+0x2a4], R12 ;  /* 0x0002a40c01007387 */ /* 0x0003e20000100800 */
[----:B------:R-:W-:-:S03]  /*6cb0*/  PRMT R161, RZ, 0x7610, R161 ;  /* 0x00007610ffa17816 */ /* 0x000fc600000000a1 */
[----:B------:R0:W4:Y:S02]  /*6cc0*/  @!P0 LDG.E.U16 R18, desc[UR16][R14.64] ;  /* 0x000000100e128981 */ /* 0x000124000c1e1500 */
[----:B0-----:R-:W-:Y:S02]  /*6cd0*/  IMAD.IADD R14, R13, 0x1, R251 ;  /* 0x000000010d0e7824 */ /* 0x001fe400078e02fb */
[----:B------:R-:W-:Y:S01]  /*6ce0*/  IMAD.X R15, R221, 0x1, R252, P1 ;  /* 0x00000001dd0f7824 */ /* 0x000fe200008e06fc */
[----:B------:R-:W-:Y:S01]  /*6cf0*/  IADD3 RZ, P1, R12, R251, RZ ;  /* 0x000000fb0cff7210 */ /* 0x000fe20007f3e0ff */
[----:B------:R-:W4:Y:S04]  /*6d00*/  LDL R221, [R1+0x3c] ;  /* 0x00003c0001dd7983 */ /* 0x000f280000100800 */
[----:B------:R0:W4:Y:S01]  /*6d10*/  @!P0 LDG.E.U16 R19, desc[UR16][R14.64] ;  /* 0x000000100e138981 */ /* 0x000122000c1e1500 */
[----:B------:R-:W-:-:S03]  /*6d20*/  PRMT R23, RZ, 0x7610, R23 ;  /* 0x00007610ff177816 */ /* 0x000fc60000000017 */
[----:B------:R-:W4:Y:S01]  /*6d30*/  LDL R13, [R1+0x34] ;  /* 0x00003400010d7983 */ /* 0x000f220000100800 */
[----:B0-----:R-:W-:Y:S02]  /*6d40*/  IMAD.IADD R14, R12, 0x1, R251 ;  /* 0x000000010c0e7824 */ /* 0x001fe400078e02fb */
[----:B------:R-:W-:Y:S01]  /*6d50*/  IMAD.X R15, R219, 0x1, R252, P1 ;  /* 0x00000001db0f7824 */ /* 0x000fe200008e06fc */
[----:B------:R-:W-:Y:S01]  /*6d60*/  IADD3 RZ, P1, R11, R251, RZ ;  /* 0x000000fb0bff7210 */ /* 0x000fe20007f3e0ff */
[----:B------:R-:W4:Y:S04]  /*6d70*/  LDL R219, [R1+0x38] ;  /* 0x0000380001db7983 */ /* 0x000f280000100800 */
[----:B------:R0:W4:Y:S01]  /*6d80*/  @!P0 LDG.E.U16 R161, desc[UR16][R14.64] ;  /* 0x000000100ea18981 */ /* 0x000122000c1e1500 */
[----:B------:R-:W-:-:S03]  /*6d90*/  PRMT R17, RZ, 0x7610, R17 ;  /* 0x00007610ff117816 */ /* 0x000fc60000000011 */
[----:B-1----:R-:W4:Y:S01]  /*6da0*/  LDL R12, [R1+0x30] ;  /* 0x00003000010c7983 */ /* 0x002f220000100800 */
[----:B0-----:R-:W-:-:S03]  /*6db0*/  IMAD.IADD R14, R11, 0x1, R251 ;  /* 0x000000010b0e7824 */ /* 0x001fc600078e02fb */
[----:B------:R-:W-:Y:S01]  /*6dc0*/  STL [R1+0x2a8], R11 ;  /* 0x0002a80b01007387 */ /* 0x000fe20000100800 */
[----:B--2---:R-:W-:Y:S01]  /*6dd0*/  IMAD.X R15, R222, 0x1, R252, P1 ;  /* 0x00000001de0f7824 */ /* 0x004fe200008e06fc */
[----:B------:R-:W-:-:S04]  /*6de0*/  IADD3 RZ, P1, R10, R251, RZ ;  /* 0x000000fb0aff7210 */ /* 0x000fc80007f3e0ff */
[----:B------:R0:W2:Y:S04]  /*6df0*/  @!P0 LDG.E.U16 R23, desc[UR16][R14.64] ;  /* 0x000000100e178981 */ /* 0x0000a8000c1e1500 */
[----:B------:R-:W-:Y:S01]  /*6e00*/  STL [R1+0x2ac], R222 ;  /* 0x0002acde01007387 */ /* 0x000fe20000100800 */
[----:B0-----:R-:W-:Y:S02]  /*6e10*/  IMAD.IADD R14, R10, 0x1, R251 ;  /* 0x000000010a0e7824 */ /* 0x001fe400078e02fb */
[----:B---3--:R-:W-:Y:S01]  /*6e20*/  IMAD.X R15, R223, 0x1, R252, P1 ;  /* 0x00000001df0f7824 */ /* 0x008fe200008e06fc */
[----:B------:R-:W-:Y:S01]  /*6e30*/  STL [R1+0x2b0], R10 ;  /* 0x0002b00a01007387 */ /* 0x000fe20000100800 */
[----:B------:R-:W-:-:S03]  /*6e40*/  IADD3 RZ, P1, R9, R251, RZ ;  /* 0x000000fb09ff7210 */ /* 0x000fc60007f3e0ff */
[----:B------:R-:W-:Y:S04]  /*6e50*/  STL [R1+0x2b4], R223 ;  /* 0x0002b4df01007387 */ /* 0x000fe80000100800 */
[----:B------:R0:W3:Y:S04]  /*6e60*/  @!P0 LDG.E.U16 R17, desc[UR16][R14.64] ;  /* 0x000000100e118981 */ /* 0x0000e8000c1e1500 */
[----:B------:R1:W-:Y:S01]  /*6e70*/  STL [R1+0x2b8], R9 ;  /* 0x0002b80901007387 */ /* 0x0003e20000100800 */
[----:B0-----:R-:W-:-:S03]  /*6e80*/  IMAD.IADD R14, R9, 0x1, R251 ;  /* 0x00000001090e7824 */ /* 0x001fc600078e02fb */
[----:B-1----:R-:W2:Y:S01]  /*6e90*/  LDL R9, [R1+0x2c] ;  /* 0x00002c0001097983 */ /* 0x002ea20000100800 */
[----:B----4-:R-:W-:Y:S01]  /*6ea0*/  IMAD.X R15, R186, 0x1, R252, P1 ;  /* 0x00000001ba0f7824 */ /* 0x010fe200008e06fc */
[----:B------:R-:W-:Y:S01]  /*6eb0*/  LOP3.LUT R186, R220, 0x40, RZ, 0xc0, !PT ;  /* 0x00000040dcba7812 */ /* 0x000fe200078ec0ff */
[----:B------:R-:W-:Y:S01]  /*6ec0*/  IMAD.SHL.U32 R176, R176, 0x2, RZ ;  /* 0x00000002b0b07824 */ /* 0x000fe200078e00ff */
[----:B------:R-:W-:-:S03]  /*6ed0*/  PRMT R175, RZ, 0x7610, R175 ;  /* 0x00007610ffaf7816 */ /* 0x000fc600000000af */
[----:B------:R-:W-:Y:S01]  /*6ee0*/  IMAD R186, R186, 0x80, R176 ;  /* 0x00000080baba7824 */ /* 0x000fe200078e02b0 */
[C---:B------:R-:W-:Y:S02]  /*6ef0*/  IADD3 RZ, P1, R8.reuse, R251, RZ ;  /* 0x000000fb08ff7210 */ /* 0x040fe40007f3e0ff */
[----:B------:R0:W4:Y:S04]  /*6f00*/  @!P0 LDG.E.U16 R175, desc[UR16][R14.64] ;  /* 0x000000100eaf8981 */ /* 0x000128000c1e1500 */
[----:B------:R1:W-:Y:S01]  /*6f10*/  STS.U16 [R186+UR8], R160 ;  /* 0x000000a0ba007988 */ /* 0x0003e20008000408 */
[----:B0-----:R-:W-:Y:S01]  /*6f20*/  IMAD.IADD R14, R8, 0x1, R251 ;  /* 0x00000001080e7824 */ /* 0x001fe200078e02fb */
[----:B-1----:R-:W-:Y:S02]  /*6f30*/  PRMT R160, RZ, 0x7610, R160 ;  /* 0x00007610ffa07816 */ /* 0x002fe400000000a0 */
[----:B------:R0:W-:Y:S04]  /*6f40*/  STS.U16 [R186+UR8+0x400], R22 ;  /* 0x00040016ba007988 */ /* 0x0001e80008000408 */
[----:B------:R1:W-:Y:S01]  /*6f50*/  STS.U16 [R186+UR8+0x800], R16 ;  /* 0x00080010ba007988 */ /* 0x0003e20008000408 */
[----:B0-----:R-:W-:-:S02]  /*6f60*/  PRMT R22, RZ, 0x7610, R22 ;  /* 0x00007610ff167816 */ /* 0x001fc40000000016 */
[----:B-1----:R-:W-:Y:S01]  /*6f70*/  PRMT R16, RZ, 0x7610, R16 ;  /* 0x00007610ff107816 */ /* 0x002fe20000000010 */
[----:B------:R-:W-:Y:S01]  /*6f80*/  IMAD.X R15, R221, 0x1, R252, P1 ;  /* 0x00000001dd0f7824 */ /* 0x000fe200008e06fc */
[----:B------:R-:W-:-:S04]  /*6f90*/  IADD3 RZ, P1, R7, R251, RZ ;  /* 0x000000fb07ff7210 */ /* 0x000fc80007f3e0ff */
[----:B------:R0:W3:Y:S02]  /*6fa0*/  @!P0 LDG.E.U16 R160, desc[UR16][R14.64] ;  /* 0x000000100ea08981 */ /* 0x0000e4000c1e1500 */
[----:B0-----:R-:W-:Y:S02]  /*6fb0*/  IMAD.IADD R14, R7, 0x1, R251 ;  /* 0x00000001070e7824 */ /* 0x001fe400078e02fb */
[----:B------:R-:W-:Y:S01]  /*6fc0*/  IMAD.X R15, R219, 0x1, R252, P1 ;  /* 0x00000001db0f7824 */ /* 0x000fe200008e06fc */
[----:B------:R-:W-:-:S04]  /*6fd0*/  IADD3 RZ, P1, R6, R251, RZ ;  /* 0x000000fb06ff7210 */ /* 0x000fc80007f3e0ff */
[----:B------:R0:W3:Y:S01]  /*6fe0*/  @!P0 LDG.E.U16 R22, desc[UR16][R14.64] ;  /* 0x000000100e168981 */ /* 0x0000e2000c1e1500 */
[----:B------:R-:W-:Y:S01]  /*6ff0*/  PRMT R174, RZ, 0x7610, R174 ;  /* 0x00007610ffae7816 */ /* 0x000fe200000000ae */
[--C-:B0-----:R-:W-:Y:S02]  /*7000*/  IMAD.IADD R14, R6, 0x1, R251.reuse ;  /* 0x00000001060e7824 */ /* 0x101fe400078e02fb */
[----:B------:R-:W-:Y:S01]  /*7010*/  IMAD.X R15, R13, 0x1, R252, P1 ;  /* 0x000000010d0f7824 */ /* 0x000fe200008e06fc */
[C---:B------:R-:W-:Y:S01]  /*7020*/  IADD3 RZ, P1, R5.reuse, R251, RZ ;  /* 0x000000fb05ff7210 */ /* 0x040fe20007f3e0ff */
[----:B------:R-:W4:Y:S04]  /*7030*/  LDL.LU R13, [R1+0x28] ;  /* 0x00002800010d7983 */ /* 0x000f280000300800 */
[----:B------:R0:W3:Y:S04]  /*7040*/  @!P0 LDG.E.U16 R16, desc[UR16][R14.64] ;  /* 0x000000100e108981 */ /* 0x0000e8000c1e1500 */
[----:B------:R-:W3:Y:S04]  /*7050*/  LDL.LU R221, [R1+0x24] ;  /* 0x0000240001dd7983 */ /* 0x000ee80000300800 */
[----:B------:R-:W3:Y:S01]  /*7060*/  LDL R229, [R1+0x1c0] ;  /* 0x0001c00001e57983 */ /* 0x000ee20000100800 */
[----:B0-----:R-:W-:-:S02]  /*7070*/  IMAD.IADD R14, R5, 0x1, R251 ;  /* 0x00000001050e7824 */ /* 0x001fc400078e02fb */
[--C-:B------:R-:W-:Y:S01]  /*7080*/  IMAD.X R15, R12, 0x1, R252.reuse, P1 ;  /* 0x000000010c0f7824 */ /* 0x100fe200008e06fc */
[----:B------:R-:W-:Y:S01]  /*7090*/  IADD3 RZ, P1, R4, R251, RZ ;  /* 0x000000fb04ff7210 */ /* 0x000fe20007f3e0ff */
[----:B------:R-:W3:Y:S04]  /*70a0*/  LDL R228, [R1+0x108] ;  /* 0x0001080001e47983 */ /* 0x000ee80000100800 */
[----:B------:R-:W3:Y:S04]  /*70b0*/  LDL R227, [R1+0x1b0] ;  /* 0x0001b00001e37983 */ /* 0x000ee80000100800 */
[----:B------:R-:W3:Y:S04]  /*70c0*/  LDL R226, [R1+0xf8] ;  /* 0x0000f80001e27983 */ /* 0x000ee80000100800 */
[----:B------:R2:W3:Y:S04]  /*70d0*/  @!P0 LDG.E.U16 R174, desc[UR16][R14.64] ;  /* 0x000000100eae8981 */ /* 0x0004e8000c1e1500 */
[----:B------:R-:W3:Y:S04]  /*70e0*/  LDL.LU R225, [R1+0x1c] ;  /* 0x00001c0001e17983 */ /* 0x000ee80000300800 */
[----:B------:R-:W3:Y:S01]  /*70f0*/  LDL.LU R224, [R1+0x18] ;  /* 0x0000180001e07983 */ /* 0x000ee20000300800 */
[----:B--2---:R-:W-:-:S03]  /*7100*/  IMAD.X R15, R9, 0x1, R252, P1 ;  /* 0x00000001090f7824 */ /* 0x004fc600008e06fc */
[----:B------:R-:W2:Y:S04]  /*7110*/  LDL.LU R9, [R1+0x14] ;  /* 0x0000140001097983 */ /* 0x000ea80000300800 */
[----:B------:R-:W2:Y:S04]  /*7120*/  LDL.LU R223, [R1+0x10] ;  /* 0x0000100001df7983 */ /* 0x000ea80000300800 */
[----:B------:R-:W2:Y:S04]  /*7130*/  LDL.LU R10, [R1+0xc] ;  /* 0x00000c00010a7983 */ /* 0x000ea80000300800 */
[----:B------:R-:W2:Y:S04]  /*7140*/  LDL.LU R222, [R1+0x8] ;  /* 0x0000080001de7983 */ /* 0x000ea80000300800 */
[----:B------:R-:W2:Y:S04]  /*7150*/  LDL.LU R11, [R1+0x20] ;  /* 0x00002000010b7983 */ /* 0x000ea80000300800 */
[----:B------:R-:W2:Y:S04]  /*7160*/  LDL.LU R12, [R1] ;  /* 0x00000000010c7983 */ /* 0x000ea80000300800 */
[----:B------:R-:W-:Y:S04]  /*7170*/  STL [R1+0x218], R0 ;  /* 0x0002180001007387 */ /* 0x000fe80000100800 */
[----:B------:R-:W-:Y:S04]  /*7180*/  STL [R1+0x21c], R248 ;  /* 0x00021cf801007387 */ /* 0x000fe80000100800 */
[----:B------:R-:W2:Y:S04]  /*7190*/  LDL.LU R237, [R1+0xd8] ;  /* 0x0000d80001ed7983 */ /* 0x000ea80000300800 */
[----:B------:R-:W2:Y:S01]  /*71a0*/  LDL.LU R236, [R1+0x190] ;  /* 0x0001900001ec7983 */ /* 0x000ea20000300800 */
[----:B------:R-:W-:-:S03]  /*71b0*/  IMAD.IADD R14, R4, 0x1, R251 ;  /* 0x00000001040e7824 */ /* 0x000fc600078e02fb */
[----:B------:R0:W-:Y:S01]  /*71c0*/  STS.U16 [R186+UR8+0xc00], R159 ;  /* 0x000c009fba007988 */ /* 0x0001e20008000408 */
[----:B------:R-:W-:-:S03]  /*71d0*/  IADD3 RZ, P1, R3, R251, RZ ;  /* 0x000000fb03ff7210 */ /* 0x000fc60007f3e0ff */
[----:B------:R1:W-:Y:S04]  /*71e0*/  STS.U16 [R186+UR8+0x1400], R21 ;  /* 0x00140015ba007988 */ /* 0x0003e80008000408 */
[----:B------:R-:W-:Y:S01]  /*71f0*/  STS.U16 [R186+UR8+0x1000], R153 ;  /* 0x00100099ba007988 */ /* 0x000fe20008000408 */
[----:B0-----:R-:W-:-:S03]  /*7200*/  PRMT R159, RZ, 0x7610, R159 ;  /* 0x00007610ff9f7816 */ /* 0x001fc6000000009f */
[----:B------:R0:W-:Y:S01]  /*7210*/  STS.U16 [R186+UR8+0x1800], R152 ;  /* 0x00180098ba007988 */ /* 0x0001e20008000408 */
[----:B-1----:R-:W-:-:S03]  /*7220*/  PRMT R21, RZ, 0x7610, R21 ;  /* 0x00007610ff157816 */ /* 0x002fc60000000015 */
[----:B------:R1:W2:Y:S01]  /*7230*/  @!P0 LDG.E.U16 R159, desc[UR16][R14.64] ;  /* 0x000000100e9f8981 */ /* 0x0002a2000c1e1500 */
[----:B------:R-:W-:-:S03]  /*7240*/  LOP3.LUT R219, R186, 0x10, RZ, 0x3c, !PT ;  /* 0x00000010badb7812 */ /* 0x000fc600078e3cff */
[----:B------:R0:W-:Y:S04]  /*7250*/  STS.U16 [R186+UR8+0x1c00], R173 ;  /* 0x001c00adba007988 */ /* 0x0001e80008000408 */
[----:B------:R-:W2:Y:S01]  /*7260*/  LDL R238, [R1+0x150] ;  /* 0x0001500001ee7983 */ /* 0x000ea20000100800 */
[--C-:B-1----:R-:W-:Y:S02]  /*7270*/  IMAD.IADD R14, R3, 0x1, R251.reuse ;  /* 0x00000001030e7824 */ /* 0x102fe400078e02fb */
[----:B0-----:R-:W-:Y:S01]  /*7280*/  IMAD.IADD R152, R2, 0x1, R251 ;  /* 0x0000000102987824 */ /* 0x001fe200078e02fb */
[----:B------:R-:W2:Y:S01]  /*7290*/  LDL R235, [R1+0x98] ;  /* 0x0000980001eb7983 */ /* 0x000ea20000100800 */
[----:B------:R-:W-:-:S03]  /*72a0*/  PRMT R173, RZ, 0x7610, R173 ;  /* 0x00007610ffad7816 */ /* 0x000fc600000000ad */
[----:B------:R0:W-:Y:S04]  /*72b0*/  STS.U16 [R219+UR8+0x480], R158 ;  /* 0x0004809edb007988 */ /* 0x0001e80008000408 */
[----:B------:R-:W2:Y:S04]  /*72c0*/  LDL R234, [R1+0x140] ;  /* 0x0001400001ea7983 */ /* 0x000ea80000100800 */
[----:B------:R-:W2:Y:S04]  /*72d0*/  LDL R233, [R1+0x88] ;  /* 0x0000880001e97983 */ /* 0x000ea80000100800 */
[----:B------:R-:W2:Y:S04]  /*72e0*/  LDL R232, [R1+0x130] ;  /* 0x0001300001e87983 */ /* 0x000ea80000100800 */
[----:B------:R-:W2:Y:S01]  /*72f0*/  LDL R231, [R1+0x70] ;  /* 0x0000700001e77983 */ /* 0x000ea20000100800 */
[----:B----4-:R-:W-:Y:S01]  /*7300*/  IMAD.X R15, R13, 0x1, R252, P1 ;  /* 0x000000010d0f7824 */ /* 0x010fe200008e06fc */
[----:B------:R-:W-:-:S04]  /*7310*/  IADD3 RZ, P1, R2, R251, RZ ;  /* 0x000000fb02ff7210 */ /* 0x000fc80007f3e0ff */
[----:B------:R1:W4:Y:S01]  /*7320*/  @!P0 LDG.E.U16 R21, desc[UR16][R14.64] ;  /* 0x000000100e158981 */ /* 0x000322000c1e1500 */
[----:B---3--:R-:W-:Y:S01]  /*7330*/  IMAD.X R153, R221, 0x1, R252, P1 ;  /* 0x00000001dd997824 */ /* 0x008fe200008e06fc */
[----:B-1----:R-:W-:-:S06]  /*7340*/  PRMT R15, RZ, 0x7610, R15 ;  /* 0x00007610ff0f7816 */ /* 0x002fcc000000000f */
[----:B------:R1:W3:Y:S01]  /*7350*/  @!P0 LDG.E.U16 R15, desc[UR16][R152.64] ;  /* 0x00000010980f8981 */ /* 0x0002e2000c1e1500 */
[----:B0-----:R-:W-:-:S03]  /*7360*/  PRMT R158, RZ, 0x7610, R158 ;  /* 0x00007610ff9e7816 */ /* 0x001fc6000000009e */
[----:B------:R0:W-:Y:S01]  /*7370*/  STS.U16 [R219+UR8+0x880], R20 ;  /* 0x00088014db007988 */ /* 0x0001e20008000408 */
[----:B------:R-:W-:Y:S02]  /*7380*/  PRMT R14, RZ, 0x7610, R14 ;  /* 0x00007610ff0e7816 */ /* 0x000fe4000000000e */
[----:B0-----:R-:W-:Y:S01]  /*7390*/  PRMT R20, RZ, 0x7610, R20 ;  /* 0x00007610ff147816 */ /* 0x001fe20000000014 */
[----:B------:R0:W-:Y:S02]  /*73a0*/  STS.U16 [R219+UR8+0xc80], R172 ;  /* 0x000c80acdb007988 */ /* 0x0001e40008000408 */
[----:B0-----:R-:W-:Y:S02]  /*73b0*/  PRMT R172, RZ, 0x7610, R172 ;  /* 0x00007610ffac7816 */ /* 0x001fe400000000ac */
[----:B------:R0:W-:Y:S02]  /*73c0*/  STS.U16 [R219+UR8+0x1080], R171 ;  /* 0x001080abdb007988 */ /* 0x0001e40008000408 */
[----:B0-----:R-:W-:-:S02]  /*73d0*/  PRMT R171, RZ, 0x7610, R171 ;  /* 0x00007610ffab7816 */ /* 0x001fc400000000ab */
[----:B------:R0:W-:Y:S02]  /*73e0*/  STS.U16 [R219+UR8+0x1480], R170 ;  /* 0x001480aadb007988 */ /* 0x0001e40008000408 */
[----:B0-----:R-:W-:Y:S02]  /*73f0*/  PRMT R170, RZ, 0x7610, R170 ;  /* 0x00007610ffaa7816 */ /* 0x001fe400000000aa */
[----:B------:R0:W-:Y:S02]  /*7400*/  STS.U16 [R219+UR8+0x1880], R169 ;  /* 0x001880a9db007988 */ /* 0x0001e40008000408 */
[----:B0-----:R-:W-:Y:S02]  /*7410*/  PRMT R169, RZ, 0x7610, R169 ;  /* 0x00007610ffa97816 */ /* 0x001fe400000000a9 */
[C---:B--2---:R-:W-:Y:S01]  /*7420*/  IADD3 RZ, P1, R12.reuse, R251, RZ ;  /* 0x000000fb0cff7210 */ /* 0x044fe20007f3e0ff */
[----:B-1----:R-:W-:-:S04]  /*7430*/  IMAD.IADD R152, R12, 0x1, R251 ;  /* 0x000000010c987824 */ /* 0x002fc800078e02fb */
[----:B------:R-:W-:Y:S01]  /*7440*/  IMAD.X R153, R11, 0x1, R252, P1 ;  /* 0x000000010b997824 */ /* 0x000fe200008e06fc */
[----:B------:R-:W-:-:S04]  /*7450*/  IADD3 RZ, P1, R222, R251, RZ ;  /* 0x000000fbdeff7210 */ /* 0x000fc80007f3e0ff */
[----:B------:R0:W2:Y:S02]  /*7460*/  @!P0 LDG.E.U16 R173, desc[UR16][R152.64] ;  /* 0x0000001098ad8981 */ /* 0x0000a4000c1e1500 */
[----:B0-----:R-:W-:Y:S02]  /*7470*/  IMAD.IADD R152, R222, 0x1, R251 ;  /* 0x00000001de987824 */ /* 0x001fe400078e02fb */
[----:B------:R-:W-:Y:S01]  /*7480*/  IMAD.X R153, R10, 0x1, R252, P1 ;  /* 0x000000010a997824 */ /* 0x000fe200008e06fc */
[----:B------:R-:W-:-:S04]  /*7490*/  IADD3 RZ, P1, R223, R251, RZ ;  /* 0x000000fbdfff7210 */ /* 0x000fc80007f3e0ff */
[----:B------:R0:W4:Y:S02]  /*74a0*/  @!P0 LDG.E.U16 R158, desc[UR16][R152.64] ;  /* 0x00000010989e8981 */ /* 0x000124000c1e1500 */
[----:B0-----:R-:W-:Y:S02]  /*74b0*/  IMAD.IADD R152, R223, 0x1, R251 ;  /* 0x00000001df987824 */ /* 0x001fe400078e02fb */
[----:B------:R-:W-:Y:S01]  /*74c0*/  IMAD.X R153, R9, 0x1, R252, P1 ;  /* 0x0000000109997824 */ /* 0x000fe200008e06fc */
[----:B------:R-:W-:-:S04]  /*74d0*/  IADD3 RZ, P1, R224, R251, RZ ;  /* 0x000000fbe0ff7210 */ /* 0x000fc80007f3e0ff */
[----:B------:R0:W3:Y:S02]  /*74e0*/  @!P0 LDG.E.U16 R20, desc[UR16][R152.64] ;  /* 0x0000001098148981 */ /* 0x0000e4000c1e1500 */
[----:B0-----:R-:W-:Y:S02]  /*74f0*/  IMAD.IADD R152, R224, 0x1, R251 ;  /* 0x00000001e0987824 */ /* 0x001fe400078e02fb */
[----:B------:R-:W-:-:S05]  /*7500*/  IMAD.X R153, R225, 0x1, R252, P1 ;  /* 0x00000001e1997824 */ /* 0x000fca00008e06fc */
[----:B------:R0:W3:Y:S02]  /*7510*/  @!P0 LDG.E.U16 R14, desc[UR16][R152.64] ;  /* 0x00000010980e8981 */ /* 0x0000e4000c1e1500 */
[----:B0-----:R-:W-:-:S05]  /*7520*/  IADD3 R152, P1, R0, R251, RZ ;  /* 0x000000fb00987210 */ /* 0x001fca0007f3e0ff */
[----:B------:R-:W-:-:S05]  /*7530*/  IMAD.X R153, R248, 0x1, R252, P1 ;  /* 0x00000001f8997824 */ /* 0x000fca00008e06fc */
[----:B------:R0:W4:Y:S02]  /*7540*/  @!P0 LDG.E.U16 R172, desc[UR16][R152.64] ;  /* 0x0000001098ac8981 */ /* 0x000124000c1e1500 */
[----:B0-----:R-:W-:-:S05]  /*7550*/  IADD3 R152, P1, R229, R251, RZ ;  /* 0x000000fbe5987210 */ /* 0x001fca0007f3e0ff */
[----:B------:R-:W-:-:S05]  /*7560*/  IMAD.X R153, R228, 0x1, R252, P1 ;  /* 0x00000001e4997824 */ /* 0x000fca00008e06fc */
[----:B------:R0:W3:Y:S02]  /*7570*/  @!P0 LDG.E.U16 R171, desc[UR16][R152.64] ;  /* 0x0000001098ab8981 */ /* 0x0000e4000c1e1500 */
[-C--:B0-----:R-:W-:Y:S02]  /*7580*/  IADD3 R152, P1, R227, R251.reuse, RZ ;  /* 0x000000fbe3987210 */ /* 0x081fe40007f3e0ff */
[----:B------:R-:W2:Y:S03]  /*7590*/  LDL R227, [R1+0x170] ;  /* 0x0001700001e37983 */ /* 0x000ea60000100800 */
[----:B------:R-:W-:Y:S02]  /*75a0*/  IMAD.X R153, R226, 0x1, R252, P1 ;  /* 0x00000001e2997824 */ /* 0x000fe400008e06fc */
[----:B------:R-:W4:Y:S04]  /*75b0*/  LDL R226, [R1+0x160] ;  /* 0x0001600001e27983 */ /* 0x000f280000100800 */
[----:B------:R0:W3:Y:S04]  /*75c0*/  @!P0 LDG.E.U16 R170, desc[UR16][R152.64] ;  /* 0x0000001098aa8981 */ /* 0x0000e8000c1e1500 */
[----:B------:R-:W2:Y:S04]  /*75d0*/  LDL.LU R229, [R1+0xc8] ;  /* 0x0000c80001e57983 */ /* 0x000ea80000300800 */
[----:B------:R-:W4:Y:S01]  /*75e0*/  LDL.LU R228, [R1+0x180] ;  /* 0x0001800001e47983 */ /* 0x000f220000300800 */
[----:B0-----:R-:W-:-:S03]  /*75f0*/  IADD3 R152, P1, R244, R251, RZ ;  /* 0x000000fbf4987210 */ /* 0x001fc60007f3e0ff */
[----:B------:R-:W3:Y:S02]  /*7600*/  LDL.LU R242, [R1+0x19c] ;  /* 0x00019c0001f27983 */ /* 0x000ee40000300800 */
[----:B------:R-:W-:Y:S02]  /*7610*/  IMAD.X R153, R245, 0x1, R252, P1 ;  /* 0x00000001f5997824 */ /* 0x000fe400008e06fc */
[----:B------:R-:W3:Y:S04]  /*7620*/  LDL.LU R248, [R1+0xf4] ;  /* 0x0000f40001f87983 */ /* 0x000ee80000300800 */
[----:B------:R0:W3:Y:S04]  /*7630*/  @!P0 LDG.E.U16 R169, desc[UR16][R152.64] ;  /* 0x0000001098a98981 */ /* 0x0000e8000c1e1500 */
[----:B------:R-:W3:Y:S04]  /*7640*/  LDL.LU R0, [R1+0x1ac] ;  /* 0x0001ac0001007983 */ /* 0x000ee80000300800 */
[----:B------:R-:W-:Y:S01]  /*7650*/  STL [R1+0x220], R244 ;  /* 0x000220f401007387 */ /* 0x000fe20000100800 */
[----:B0-----:R-:W-:-:S03]  /*7660*/  IADD3 R152, P1, R236, R251, RZ ;  /* 0x000000fbec987210 */ /* 0x001fc60007f3e0ff */
[----:B------:R-:W-:Y:S02]  /*7670*/  STL [R1+0x224], R245 ;  /* 0x000224f501007387 */ /* 0x000fe40000100800 */
[----:B------:R-:W-:Y:S02]  /*7680*/  IMAD.X R153, R237, 0x1, R252, P1 ;  /* 0x00000001ed997824 */ /* 0x000fe400008e06fc */
[----:B------:R-:W-:Y:S04]  /*7690*/  STL [R1+0x22c], R236 ;  /* 0x00022cec01007387 */ /* 0x000fe80000100800 */
[----:B------:R0:W-:Y:S04]  /*76a0*/  STL [R1+0x230], R237 ;  /* 0x000230ed01007387 */ /* 0x0001e80000100800 */
[----:B0-----:R-:W3:Y:S04]  /*76b0*/  LDL.LU R237, [R1+0xb8] ;  /* 0x0000b80001ed7983 */ /* 0x001ee80000300800 */
[----:B------:R0:W-:Y:S04]  /*76c0*/  STS.U16 [R219+UR8+0x1c80], R168 ;  /* 0x001c80a8db007988 */ /* 0x0001e80008000408 */
[----:B------:R1:W-:Y:S01]  /*76d0*/  STS.U16 [R219+UR8+0x80], R179 ;  /* 0x000080b3db007988 */ /* 0x0003e20008000408 */
[----:B0-----:R-:W-:-:S02]  /*76e0*/  PRMT R168, RZ, 0x7610, R168 ;  /* 0x00007610ffa87816 */ /* 0x001fc400000000a8 */
[----:B-1----:R-:W-:-:S04]  /*76f0*/  LOP3.LUT R179, R186, 0x20, RZ, 0x3c, !PT ;  /* 0x00000020bab37812 */ /* 0x002fc800078e3cff */
[----:B------:R4:W3:Y:S04]  /*7700*/  @!P0 LDG.E.U16 R168, desc[UR16][R152.64] ;  /* 0x0000001098a88981 */ /* 0x0008e8000c1e1500 */
[----:B------:R0:W-:Y:S02]  /*7710*/  STS.U16 [R179+UR8+0x100], R167 ;  /* 0x000100a7b3007988 */ /* 0x0001e40008000408 */
[----:B0-----:R-:W-:Y:S02]  /*7720*/  PRMT R167, RZ, 0x7610, R167 ;  /* 0x00007610ffa77816 */ /* 0x001fe400000000a7 */
[----:B------:R0:W-:Y:S02]  /*7730*/  STS.U16 [R179+UR8+0x500], R166 ;  /* 0x000500a6b3007988 */ /* 0x0001e40008000408 */
[----:B0-----:R-:W-:-:S02]  /*7740*/  PRMT R166, RZ, 0x7610, R166 ;  /* 0x00007610ffa67816 */ /* 0x001fc400000000a6 */
[----:B----4-:R-:W-:-:S05]  /*7750*/  IADD3 R152, P1, R228, R251, RZ ;  /* 0x000000fbe4987210 */ /* 0x010fca0007f3e0ff */
[----:B--2---:R-:W-:Y:S01]  /*7760*/  IMAD.X R153, R229, 0x1, R252, P1 ;  /* 0x00000001e5997824 */ /* 0x004fe200008e06fc */
[----:B------:R-:W-:Y:S04]  /*7770*/  STL [R1+0x234], R228 ;  /* 0x000234e401007387 */ /* 0x000fe80000100800 */
[----:B------:R0:W2:Y:S04]  /*7780*/  @!P0 LDG.E.U16 R167, desc[UR16][R152.64] ;  /* 0x0000001098a78981 */ /* 0x0000a8000c1e1500 */
[----:B------:R1:W-:Y:S04]  /*7790*/  STL [R1+0x238], R229 ;  /* 0x000238e501007387 */ /* 0x0003e80000100800 */
[----:B------:R-:W4:Y:S01]  /*77a0*/  LDL R230, [R1+0x120] ;  /* 0x0001200001e67983 */ /* 0x000f220000100800 */
[----:B0-----:R-:W-:-:S03]  /*77b0*/  IADD3 R152, P1, R227, R251, RZ ;  /* 0x000000fbe3987210 */ /* 0x001fc60007f3e0ff */
[----:B------:R-:W2:Y:S04]  /*77c0*/  LDL R219, [R1+0x60] ;  /* 0x0000600001db7983 */ /* 0x000ea80000100800 */
[----:B-1----:R-:W2:Y:S01]  /*77d0*/  LDL R229, [R1+0x1cc] ;  /* 0x0001cc0001e57983 */ /* 0x002ea20000100800 */
[----:B---3--:R-:W-:-:S03]  /*77e0*/  IMAD.X R153, R237, 0x1, R252, P1 ;  /* 0x00000001ed997824 */ /* 0x008fc600008e06fc */
[----:B------:R0:W-:Y:S04]  /*77f0*/  STL [R1+0x248], R237 ;  /* 0x000248ed01007387 */ /* 0x0001e80000100800 */
[----:B------:R1:W3:Y:S04]  /*7800*/  @!P0 LDG.E.U16 R166, desc[UR16][R152.64] ;  /* 0x0000001098a68981 */ /* 0x0002e8000c1e1500 */
[----:B0-----:R-:W4:Y:S04]  /*7810*/  LDL.LU R237, [R1+0xa8] ;  /* 0x0000a80001ed7983 */ /* 0x001f280000300800 */
[----:B------:R-:W3:Y:S04]  /*7820*/  LDL R228, [R1+0x114] ;  /* 0x0001140001e47983 */ /* 0x000ee80000100800 */
[----:B------:R-:W3:Y:S01]  /*7830*/  LDL R227, [R1+0x1bc] ;  /* 0x0001bc0001e37983 */ /* 0x000ee20000100800 */
[----:B-1----:R-:W-:-:S03]  /*7840*/  IADD3 R152, P1, R226, R251, RZ ;  /* 0x000000fbe2987210 */ /* 0x002fc60007f3e0ff */
[----:B------:R-:W3:Y:S04]  /*7850*/  LDL R226, [R1+0x104] ;  /* 0x0001040001e27983 */ /* 0x000ee80000100800 */
[----:B------:R0:W-:Y:S02]  /*7860*/  STS.U16 [R179+UR8+0x900], R165 ;  /* 0x000900a5b3007988 */ /* 0x0001e40008000408 */
[----:B0-----:R-:W-:Y:S02]  /*7870*/  PRMT R165, RZ, 0x7610, R165 ;  /* 0x00007610ffa57816 */ /* 0x001fe400000000a5 */
[----:B------:R0:W-:Y:S02]  /*7880*/  STS.U16 [R179+UR8+0xd00], R164 ;  /* 0x000d00a4b3007988 */ /* 0x0001e40008000408 */
[----:B0-----:R-:W-:-:S02]  /*7890*/  PRMT R164, RZ, 0x7610, R164 ;  /* 0x00007610ffa47816 */ /* 0x001fc400000000a4 */
[----:B------:R0:W-:Y:S02]  /*78a0*/  STS.U16 [R179+UR8+0x1100], R163 ;  /* 0x001100a3b3007988 */ /* 0x0001e40008000408 */
[----:B0-----:R-:W-:Y:S02]  /*78b0*/  PRMT R163, RZ, 0x7610, R163 ;  /* 0x00007610ffa37816 */ /* 0x001fe400000000a3 */
[----:B------:R0:W-:Y:S04]  /*78c0*/  STS.U16 [R179+UR8+0x1500], R162 ;  /* 0x001500a2b3007988 */ /* 0x0001e80008000408 */
[----:B------:R1:W-:Y:S01]  /*78d0*/  STS.U16 [R179+UR8+0x1d00], R154 ;  /* 0x001d009ab3007988 */ /* 0x0003e20008000408 */
[----:B0-----:R-:W-:-:S03]  /*78e0*/  PRMT R162, RZ, 0x7610, R162 ;  /* 0x00007610ffa27816 */ /* 0x001fc600000000a2 */
[----:B------:R2:W-:Y:S01]  /*78f0*/  STS.U16 [R179+UR8+0x1900], R155 ;  /* 0x0019009bb3007988 */ /* 0x0005e20008000408 */
[----:B----4-:R-:W-:-:S05]  /*7900*/  IMAD.X R153, R237, 0x1, R252, P1 ;  /* 0x00000001ed997824 */ /* 0x010fca00008e06fc */
[----:B------:R0:W4:Y:S02]  /*7910*/  @!P0 LDG.E.U16 R165, desc[UR16][R152.64] ;  /* 0x0000001098a58981 */ /* 0x000124000c1e1500 */
[----:B0-----:R-:W-:-:S05]  /*7920*/  IADD3 R152, P1, R238, R251, RZ ;  /* 0x000000fbee987210 */ /* 0x001fca0007f3e0ff */
[----:B------:R-:W-:-:S05]  /*7930*/  IMAD.X R153, R235, 0x1, R252, P1 ;  /* 0x00000001eb997824 */ /* 0x000fca00008e06fc */
[----:B------:R0:W4:Y:S02]  /*7940*/  @!P0 LDG.E.U16 R164, desc[UR16][R152.64] ;  /* 0x0000001098a48981 */ /* 0x000124000c1e1500 */
[----:B0-----:R-:W-:-:S05]  /*7950*/  IADD3 R152, P1, R234, R251, RZ ;  /* 0x000000fbea987210 */ /* 0x001fca0007f3e0ff */
[----:B------:R-:W-:-:S05]  /*7960*/  IMAD.X R153, R233, 0x1, R252, P1 ;  /* 0x00000001e9997824 */ /* 0x000fca00008e06fc */
[----:B------:R0:W4:Y:S02]  /*7970*/  @!P0 LDG.E.U16 R163, desc[UR16][R152.64] ;  /* 0x0000001098a38981 */ /* 0x000124000c1e1500 */
[----:B0-----:R-:W-:-:S05]  /*7980*/  IADD3 R152, P1, R232, R251, RZ ;  /* 0x000000fbe8987210 */ /* 0x001fca0007f3e0ff */
[----:B------:R-:W-:Y:S01]  /*7990*/  IMAD.X R153, R231, 0x1, R252, P1 ;  /* 0x00000001e7997824 */ /* 0x000fe200008e06fc */
[----:B-1----:R-:W-:-:S04]  /*79a0*/  IADD3 R154, P1, R230, R251, RZ ;  /* 0x000000fbe69a7210 */ /* 0x002fc80007f3e0ff */
[----:B------:R0:W4:Y:S01]  /*79b0*/  @!P0 LDG.E.U16 R162, desc[UR16][R152.64] ;  /* 0x0000001098a28981 */ /* 0x000122000c1e1500 */
[----:B--2---:R-:W-:Y:S01]  /*79c0*/  IMAD.X R155, R219, 0x1, R252, P1 ;  /* 0x00000001db9b7824 */ /* 0x004fe200008e06fc */
[----:B------:R-:W-:Y:S02]  /*79d0*/  LOP3.LUT R219, R186, 0x30, RZ, 0x3c, !PT ;  /* 0x00000030badb7812 */ /* 0x000fe400078e3cff */
[----:B0-----:R-:W-:Y:S01]  /*79e0*/  PRMT R152, RZ, 0x7610, R152 ;  /* 0x00007610ff987816 */ /* 0x001fe20000000098 */
[----:B------:R-:W-:Y:S04]  /*79f0*/  STL [R1+0x264], R237 ;  /* 0x000264ed01007387 */ /* 0x000fe80000100800 */
[----:B------:R0:W-:Y:S04]  /*7a00*/  STS.U16 [R219+UR8+0x180], R157 ;  /* 0x0001809ddb007988 */ /* 0x0001e80008000408 */
[----:B------:R1:W2:Y:S04]  /*7a10*/  @!P0 LDG.E.U16 R152, desc[UR16][R154.64] ;  /* 0x000000109a988981 */ /* 0x0002a8000c1e1500 */
[----:B------:R-:W4:Y:S01]  /*7a20*/  LDL.LU R243, [R1+0xe4] ;  /* 0x0000e40001f37983 */ /* 0x000f220000300800 */
[----:B0-----:R-:W-:-:S03]  /*7a30*/  PRMT R157, RZ, 0x7610, R157 ;  /* 0x00007610ff9d7816 */ /* 0x001fc6000000009d */
[----:B------:R-:W2:Y:S01]  /*7a40*/  LDL.LU R234, [R1+0x18c] ;  /* 0x00018c0001ea7983 */ /* 0x000ea20000300800 */
[----:B-1----:R-:W-:-:S03]  /*7a50*/  IADD3 R154, P1, R229, R251, RZ ;  /* 0x000000fbe59a7210 */ /* 0x002fc60007f3e0ff */
[----:B------:R-:W2:Y:S02]  /*7a60*/  LDL.LU R235, [R1+0xd4] ;  /* 0x0000d40001eb7983 */ /* 0x000ea40000300800 */
[----:B---3--:R-:W-:Y:S02]  /*7a70*/  IMAD.X R155, R228, 0x1, R252, P1 ;  /* 0x00000001e49b7824 */ /* 0x008fe400008e06fc */
[----:B------:R-:W3:Y:S04]  /*7a80*/  LDL R229, [R1+0x15c] ;  /* 0x00015c0001e57983 */ /* 0x000ee80000100800 */
[----:B------:R0:W3:Y:S04]  /*7a90*/  @!P0 LDG.E.U16 R157, desc[UR16][R154.64] ;  /* 0x000000109a9d8981 */ /* 0x0000e8000c1e1500 */
[----:B------:R-:W3:Y:S04]  /*7aa0*/  LDL R239, [R1+0x13c] ;  /* 0x00013c0001ef7983 */ /* 0x000ee80000100800 */
[----:B------:R-:W3:Y:S01]  /*7ab0*/  LDL R238, [R1+0x84] ;  /* 0x0000840001ee7983 */ /* 0x000ee20000100800 */
[----:B0-----:R-:W-:-:S03]  /*7ac0*/  IADD3 R154, P1, R227, R251, RZ ;  /* 0x000000fbe39a7210 */ /* 0x001fc60007f3e0ff */
[----:B------:R-:W3:Y:S04]  /*7ad0*/  LDL R236, [R1+0x12c] ;  /* 0x00012c0001ec7983 */ /* 0x000ee80000100800 */
[----:B------:R-:W3:Y:S01]  /*7ae0*/  LDL R233, [R1+0x6c] ;  /* 0x00006c0001e97983 */ /* 0x000ee20000100800 */
[----:B------:R-:W-:-:S03]  /*7af0*/  IMAD.X R155, R226, 0x1, R252, P1 ;  /* 0x00000001e29b7824 */ /* 0x000fc600008e06fc */
[----:B------:R-:W3:Y:S04]  /*7b00*/  LDL.LU R237, [R1+0x94] ;  /* 0x0000940001ed7983 */ /* 0x000ee80000300800 */
[----:B------:R-:W3:Y:S04]  /*7b10*/  LDL.LU R228, [R1+0xb4] ;  /* 0x0000b40001e47983 */ /* 0x000ee80000300800 */
[----:B------:R-:W3:Y:S04]  /*7b20*/  LDL.LU R249, [R1+0x16c] ;  /* 0x00016c0001f97983 */ /* 0x000ee80000300800 */
[----:B------:R-:W3:Y:S04]  /*7b30*/  LDL.LU R227, [R1+0xc4] ;  /* 0x0000c40001e37983 */ /* 0x000ee80000300800 */
[----:B------:R-:W3:Y:S04]  /*7b40*/  LDL.LU R226, [R1+0x17c] ;  /* 0x00017c0001e27983 */ /* 0x000ee80000300800 */
[----:B------:R0:W-:Y:S04]  /*7b50*/  STS.U16 [R219+UR8+0x580], R156 ;  /* 0x0005809cdb007988 */ /* 0x0001e80008000408 */
[----:B------:R1:W-:Y:S01]  /*7b60*/  STS.U16 [R219+UR8+0x980], R178 ;  /* 0x000980b2db007988 */ /* 0x0003e20008000408 */
[----:B0-----:R-:W-:-:S02]  /*7b70*/  PRMT R156, RZ, 0x7610, R156 ;  /* 0x00007610ff9c7816 */ /* 0x001fc4000000009c */
[----:B-1----:R-:W-:-:S04]  /*7b80*/  IADD3 R178, P1, R0, R251, RZ ;  /* 0x000000fb00b27210 */ /* 0x002fc80007f3e0ff */
[----:B------:R0:W3:Y:S01]  /*7b90*/  @!P0 LDG.E.U16 R156, desc[UR16][R154.64] ;  /* 0x000000109a9c8981 */ /* 0x0000e2000c1e1500 */
[----:B------:R-:W-:Y:S01]  /*7ba0*/  IMAD.X R179, R248, 0x1, R252, P1 ;  /* 0x00000001f8b37824 */ /* 0x000fe200008e06fc */
[----:B0-----:R-:W-:-:S06]  /*7bb0*/  PRMT R155, RZ, 0x7610, R155 ;  /* 0x00007610ff9b7816 */ /* 0x001fcc000000009b */
[----:B------:R0:W3:Y:S01]  /*7bc0*/  @!P0 LDG.E.U16 R155, desc[UR16][R178.64] ;  /* 0x00000010b29b8981 */ /* 0x0000e2000c1e1500 */
[----:B------:R-:W-:Y:S02]  /*7bd0*/  PRMT R154, RZ, 0x7610, R154 ;  /* 0x00007610ff9a7816 */ /* 0x000fe4000000009a */
[----:B0-----:R-:W-:Y:S02]  /*7be0*/  IADD3 R178, P1, R242, R251, RZ ;  /* 0x000000fbf2b27210 */ /* 0x001fe40007f3e0ff */
[----:B------:R-:W-:Y:S01]  /*7bf0*/  PRMT R153, RZ, 0x7610, R153 ;  /* 0x00007610ff997816 */ /* 0x000fe20000000099 */
[----:B------:R-:W-:Y:S04]  /*7c00*/  STS.U16 [R219+UR8+0x1580], R180 ;  /* 0x001580b4db007988 */ /* 0x000fe80008000408 */
[----:B------:R-:W-:Y:S04]  /*7c10*/  STS.U16 [R219+UR8+0x1180], R181 ;  /* 0x001180b5db007988 */ /* 0x000fe80008000408 */
[----:B------:R-:W-:Y:S04]  /*7c20*/  STL [R1+0x228], R0 ;  /* 0x0002280001007387 */ /* 0x000fe80000100800 */
[----:B------:R-:W-:Y:S04]  /*7c30*/  STL [R1+0x23c], R248 ;  /* 0x00023cf801007387 */ /* 0x000fe80000100800 */
[----:B------:R-:W-:Y:S04]  /*7c40*/  STL [R1+0x240], R242 ;  /* 0x000240f201007387 */ /* 0x000fe80000100800 */
[----:B------:R-:W-:Y:S04]  /*7c50*/  STS.U16 [R219+UR8+0x1d80], R184 ;  /* 0x001d80b8db007988 */ /* 0x000fe80008000408 */
[----:B------:R-:W-:Y:S04]  /*7c60*/  STS.U16 [R219+UR8+0xd80], R206 ;  /* 0x000d80cedb007988 */ /* 0x000fe80008000408 */
[----:B------:R-:W-:Y:S01]  /*7c70*/  STS.U16 [R219+UR8+0x1980], R185 ;  /* 0x001980b9db007988 */ /* 0x000fe20008000408 */
[----:B----4-:R-:W-:-:S05]  /*7c80*/  IMAD.X R179, R243, 0x1, R252, P1 ;  /* 0x00000001f3b37824 */ /* 0x010fca00008e06fc */
[----:B------:R2:W4:Y:S02]  /*7c90*/  @!P0 LDG.E.U16 R154, desc[UR16][R178.64] ;  /* 0x00000010b29a8981 */ /* 0x000524000c1e1500 */
[----:B--2---:R-:W-:-:S05]  /*7ca0*/  IADD3 R178, P1, R234, R251, RZ ;  /* 0x000000fbeab27210 */ /* 0x004fca0007f3e0ff */
[----:B------:R-:W-:-:S05]  /*7cb0*/  IMAD.X R179, R235, 0x1, R252, P1 ;  /* 0x00000001ebb37824 */ /* 0x000fca00008e06fc */
[----:B------:R0:W2:Y:S04]  /*7cc0*/  @!P0 LDG.E.U16 R153, desc[UR16][R178.64] ;  /* 0x00000010b2998981 */ /* 0x0000a8000c1e1500 */
[----:B------:R-:W-:Y:S01]  /*7cd0*/  STL [R1+0x244], R243 ;  /* 0x000244f301007387 */ /* 0x000fe20000100800 */
[----:B0-----:R-:W-:-:S03]  /*7ce0*/  PRMT R178, RZ, 0x7610, R178 ;  /* 0x00007610ffb27816 */ /* 0x001fc600000000b2 */
[----:B------:R0:W-:Y:S04]  /*7cf0*/  STL [R1+0x24c], R234 ;  /* 0x00024cea01007387 */ /* 0x0001e80000100800 */
[----:B0-----:R-:W4:Y:S01]  /*7d00*/  LDL.LU R234, [R1+0xa4] ;  /* 0x0000a40001ea7983 */ /* 0x001f220000300800 */
[----:B---3--:R-:W-:-:S05]  /*7d10*/  IADD3 R180, P1, R226, R251, RZ ;  /* 0x000000fbe2b47210 */ /* 0x008fca0007f3e0ff */
[----:B------:R-:W-:Y:S01]  /*7d20*/  IMAD.X R181, R227, 0x1, R252, P1 ;  /* 0x00000001e3b57824 */ /* 0x000fe200008e06fc */
[----:B------:R-:W-:Y:S04]  /*7d30*/  STL [R1+0x250], R235 ;  /* 0x000250eb01007387 */ /* 0x000fe80000100800 */
[----:B------:R0:W3:Y:S04]  /*7d40*/  @!P0 LDG.E.U16 R178, desc[UR16][R180.64] ;  /* 0x00000010b4b28981 */ /* 0x0000e8000c1e1500 */
[----:B------:R-:W-:Y:S01]  /*7d50*/  STL [R1+0x254], R226 ;  /* 0x000254e201007387 */ /* 0x000fe20000100800 */
[----:B0-----:R-:W-:-:S03]  /*7d60*/  IADD3 R180, P1, R249, R251, RZ ;  /* 0x000000fbf9b47210 */ /* 0x001fc60007f3e0ff */
[----:B------:R-:W-:Y:S04]  /*7d70*/  STL [R1+0x258], R227 ;  /* 0x000258e301007387 */ /* 0x000fe80000100800 */
[----:B------:R-:W-:Y:S01]  /*7d80*/  STL [R1+0x25c], R249 ;  /* 0x00025cf901007387 */ /* 0x000fe20000100800 */
[----:B------:R-:W-:-:S03]  /*7d90*/  IMAD.X R181, R228, 0x1, R252, P1 ;  /* 0x00000001e4b57824 */ /* 0x000fc600008e06fc */
[----:B------:R0:W-:Y:S04]  /*7da0*/  STL [R1+0x260], R228 ;  /* 0x000260e401007387 */ /* 0x0001e80000100800 */
[----:B0-----:R-:W2:Y:S04]  /*7db0*/  LDL.LU R228, [R1+0x14c] ;  /* 0x00014c0001e47983 */ /* 0x001ea80000300800 */
[----:B------:R-:W3:Y:S04]  /*7dc0*/  LDL R232, [R1+0x11c] ;  /* 0x00011c0001e87983 */ /* 0x000ee80000100800 */
[----:B------:R-:W3:Y:S04]  /*7dd0*/  LDL R231, [R1+0x5c] ;  /* 0x00005c0001e77983 */ /* 0x000ee80000100800 */
[----:B------:R-:W3:Y:S01]  /*7de0*/  LDL R230, [R1+0x1c8] ;  /* 0x0001c80001e67983 */ /* 0x000ee20000100800 */
[----:B------:R-:W-:-:S03]  /*7df0*/  IADD3 R184, P1, R229, R251, RZ ;  /* 0x000000fbe5b87210 */ /* 0x000fc60007f3e0ff */
[----:B------:R-:W3:Y:S04]  /*7e00*/  LDL R229, [R1+0x110] ;  /* 0x0001100001e57983 */ /* 0x000ee80000100800 */
[----:B------:R-:W3:Y:S04]  /*7e10*/  LDL R227, [R1+0x1a8] ;  /* 0x0001a80001e37983 */ /* 0x000ee80000100800 */
[----:B------:R-:W3:Y:S04]  /*7e20*/  LDL R226, [R1+0xf0] ;  /* 0x0000f00001e27983 */ /* 0x000ee80000100800 */
[----:B------:R-:W3:Y:S04]  /*7e30*/  LDL R219, [R1+0x1b8] ;  /* 0x0001b80001db7983 */ /* 0x000ee80000100800 */
[----:B------:R-:W3:Y:S01]  /*7e40*/  LDL R0, [R1+0x100] ;  /* 0x0001000001007983 */ /* 0x000ee20000100800 */
[----:B------:R-:W-:-:S06]  /*7e50*/  PRMT R179, RZ, 0x7610, R179 ;  /* 0x00007610ffb37816 */ /* 0x000fcc00000000b3 */
[----:B------:R0:W3:Y:S02]  /*7e60*/  @!P0 LDG.E.U16 R179, desc[UR16][R180.64] ;  /* 0x00000010b4b38981 */ /* 0x0000e4000c1e1500 */
[----:B0-----:R-:W-:Y:S02]  /*7e70*/  PRMT R180, RZ, 0x7610, R180 ;  /* 0x00007610ffb47816 */ /* 0x001fe400000000b4 */
[----:B------:R-:W-:Y:S02]  /*7e80*/  PRMT R181, RZ, 0x7610, R181 ;  /* 0x00007610ffb57816 */ /* 0x000fe400000000b5 */
[----:B------:R-:W-:-:S05]  /*7e90*/  LOP3.LUT R206, R186, 0x40, RZ, 0x3c, !PT ;  /* 0x00000040bace7812 */ /* 0x000fca00078e3cff */
[----:B------:R0:W-:Y:S02]  /*7ea0*/  STS.U16 [R206+UR8+0x600], R187 ;  /* 0x000600bbce007988 */ /* 0x0001e40008000408 */
[----:B0-----:R-:W-:Y:S02]  /*7eb0*/  PRMT R187, RZ, 0x7610, R187 ;  /* 0x00007610ffbb7816 */ /* 0x001fe400000000bb */
[----:B------:R0:W-:Y:S02]  /*7ec0*/  STS.U16 [R206+UR8+0xa00], R188 ;  /* 0x000a00bcce007988 */ /* 0x0001e40008000408 */
[----:B0-----:R-:W-:Y:S02]  /*7ed0*/  PRMT R188, RZ, 0x7610, R188 ;  /* 0x00007610ffbc7816 */ /* 0x001fe400000000bc */
[----:B------:R0:W-:Y:S02]  /*7ee0*/  STS.U16 [R206+UR8+0xe00], R191 ;  /* 0x000e00bfce007988 */ /* 0x0001e40008000408 */
[----:B0-----:R-:W-:-:S02]  /*7ef0*/  PRMT R191, RZ, 0x7610, R191 ;  /* 0x00007610ffbf7816 */ /* 0x001fc400000000bf */
[----:B------:R0:W-:Y:S02]  /*7f00*/  STS.U16 [R206+UR8+0x1200], R192 ;  /* 0x001200c0ce007988 */ /* 0x0001e40008000408 */
[----:B0-----:R-:W-:Y:S02]  /*7f10*/  PRMT R192, RZ, 0x7610, R192 ;  /* 0x00007610ffc07816 */ /* 0x001fe400000000c0 */
[----:B------:R0:W-:Y:S02]  /*7f20*/  STS.U16 [R206+UR8+0x1600], R193 ;  /* 0x001600c1ce007988 */ /* 0x0001e40008000408 */
[----:B0-----:R-:W-:Y:S01]  /*7f30*/  PRMT R193, RZ, 0x7610, R193 ;  /* 0x00007610ffc17816 */ /* 0x001fe200000000c1 */
[----:B----4-:R-:W-:-:S05]  /*7f40*/  IMAD.X R185, R234, 0x1, R252, P1 ;  /* 0x00000001eab97824 */ /* 0x010fca00008e06fc */
[----:B------:R2:W4:Y:S02]  /*7f50*/  @!P0 LDG.E.U16 R180, desc[UR16][R184.64] ;  /* 0x00000010b8b48981 */ /* 0x000524000c1e1500 */
[----:B--2---:R-:W-:-:S05]  /*7f60*/  IADD3 R184, P1, R228, R251, RZ ;  /* 0x000000fbe4b87210 */ /* 0x004fca0007f3e0ff */
[----:B------:R-:W-:-:S05]  /*7f70*/  IMAD.X R185, R237, 0x1, R252, P1 ;  /* 0x00000001edb97824 */ /* 0x000fca00008e06fc */
[----:B------:R0:W2:Y:S02]  /*7f80*/  @!P0 LDG.E.U16 R181, desc[UR16][R184.64] ;  /* 0x00000010b8b58981 */ /* 0x0000a4000c1e1500 */
[----:B0-----:R-:W-:-:S05]  /*7f90*/  IADD3 R184, P1, R239, R251, RZ ;  /* 0x000000fbefb87210 */ /* 0x001fca0007f3e0ff */
[----:B------:R-:W-:-:S05]  /*7fa0*/  IMAD.X R185, R238, 0x1, R252, P1 ;  /* 0x00000001eeb97824 */ /* 0x000fca00008e06fc */
[----:B------:R0:W2:Y:S02]  /*7fb0*/  @!P0 LDG.E.U16 R187, desc[UR16][R184.64] ;  /* 0x00000010b8bb8981 */ /* 0x0000a4000c1e1500 */
[----:B0-----:R-:W-:-:S05]  /*7fc0*/  IADD3 R184, P1, R236, R251, RZ ;  /* 0x000000fbecb87210 */ /* 0x001fca0007f3e0ff */
[----:B------:R-:W-:-:S05]  /*7fd0*/  IMAD.X R185, R233, 0x1, R252, P1 ;  /* 0x00000001e9b97824 */ /* 0x000fca00008e06fc */
[----:B------:R3:W2:Y:S02]  /*7fe0*/  @!P0 LDG.E.U16 R188, desc[UR16][R184.64] ;  /* 0x00000010b8bc8981 */ /* 0x0006a4000c1e1500 */
[----:B---3--:R-:W-:-:S05]  /*7ff0*/  IADD3 R184, P1, R232, R251, RZ ;  /* 0x000000fbe8b87210 */ /* 0x008fca0007f3e0ff */
[----:B------:R-:W-:-:S05]  /*8000*/  IMAD.X R185, R231, 0x1, R252, P1 ;  /* 0x00000001e7b97824 */ /* 0x000fca00008e06fc */
[----:B------:R0:W3:Y:S02]  /*8010*/  @!P0 LDG.E.U16 R191, desc[UR16][R184.64] ;  /* 0x00000010b8bf8981 */ /* 0x0000e4000c1e1500 */
[-C--:B0-----:R-:W-:Y:S02]  /*8020*/  IADD3 R184, P1, R230, R251.reuse, RZ ;  /* 0x000000fbe6b87210 */ /* 0x081fe40007f3e0ff */
[----:B------:R-:W-:Y:S03]  /*8030*/  STL [R1+0x268], R234 ;  /* 0x000268ea01007387 */ /* 0x000fe60000100800 */
[----:B------:R-:W-:Y:S01]  /*8040*/  IMAD.X R185, R229, 0x1, R252, P1 ;  /* 0x00000001e5b97824 */ /* 0x000fe200008e06fc */
[----:B------:R0:W-:Y:S04]  /*8050*/  STL [R1+0x27c], R228 ;  /* 0x00027ce401007387 */ /* 0x0001e80000100800 */
[----:B------:R1:W3:Y:S04]  /*8060*/  @!P0 LDG.E.U16 R192, desc[UR16][R184.64] ;  /* 0x00000010b8c08981 */ /* 0x0002e8000c1e1500 */
[----:B------:R-:W-:Y:S04]  /*8070*/  STL [R1+0x280], R237 ;  /* 0x000280ed01007387 */ /* 0x000fe80000100800 */
[----:B------:R-:W4:Y:S01]  /*8080*/  LDL.LU R241, [R1+0xe0] ;  /* 0x0000e00001f17983 */ /* 0x000f220000300800 */
[----:B-1----:R-:W-:-:S03]  /*8090*/  IADD3 R184, P1, R227, R251, RZ ;  /* 0x000000fbe3b87210 */ /* 0x002fc60007f3e0ff */
[----:B------:R-:W2:Y:S02]  /*80a0*/  LDL.LU R240, [R1+0x198] ;  /* 0x0001980001f07983 */ /* 0x000ea40000300800 */
[----:B------:R-:W-:Y:S02]  /*80b0*/  IMAD.X R185, R226, 0x1, R252, P1 ;  /* 0x00000001e2b97824 */ /* 0x000fe400008e06fc */
[----:B------:R-:W3:Y:S04]  /*80c0*/  LDL.LU R233, [R1+0xd0] ;  /* 0x0000d00001e97983 */ /* 0x000ee80000300800 */
[----:B------:R1:W3:Y:S04]  /*80d0*/  @!P0 LDG.E.U16 R193, desc[UR16][R184.64] ;  /* 0x00000010b8c18981 */ /* 0x0002e8000c1e1500 */
[----:B------:R-:W3:Y:S04]  /*80e0*/  LDL.LU R232, [R1+0x188] ;  /* 0x0001880001e87983 */ /* 0x000ee80000300800 */
[----:B------:R-:W3:Y:S01]  /*80f0*/  LDL R230, [R1+0x1c4] ;  /* 0x0001c40001e67983 */ /* 0x000ee20000100800 */
[----:B-1----:R-:W-:-:S03]  /*8100*/  IADD3 R184, P1, R219, R251, RZ ;  /* 0x000000fbdbb87210 */ /* 0x002fc60007f3e0ff */
[----:B------:R-:W3:Y:S02]  /*8110*/  LDL R219, [R1+0x90] ;  /* 0x0000900001db7983 */ /* 0x000ee40000100800 */
[----:B------:R-:W-:Y:S02]  /*8120*/  IMAD.X R185, R0, 0x1, R252, P1 ;  /* 0x0000000100b97824 */ /* 0x000fe400008e06fc */
[----:B0-----:R-:W3:Y:S04]  /*8130*/  LDL R228, [R1+0x10c] ;  /* 0x00010c0001e47983 */ /* 0x001ee80000100800 */
[----:B------:R-:W3:Y:S04]  /*8140*/  LDL R227, [R1+0x1b4] ;  /* 0x0001b40001e37983 */ /* 0x000ee80000100800 */
[----:B------:R-:W3:Y:S04]  /*8150*/  LDL R0, [R1+0xfc] ;  /* 0x0000fc0001007983 */ /* 0x000ee80000100800 */
[----:B------:R-:W3:Y:S04]  /*8160*/  LDL.LU R234, [R1+0x148] ;  /* 0x0001480001ea7983 */ /* 0x000ee80000300800 */
[----:B------:R-:W3:Y:S04]  /*8170*/  LDL.LU R226, [R1+0xa0] ;  /* 0x0000a00001e27983 */ /* 0x000ee80000300800 */
[----:B------:R-:W3:Y:S04]  /*8180*/  LDL.LU R235, [R1+0x158] ;  /* 0x0001580001eb7983 */ /* 0x000ee80000300800 */
[----:B------:R-:W3:Y:S04]  /*8190*/  LDL.LU R248, [R1+0xb0] ;  /* 0x0000b00001f87983 */ /* 0x000ee80000300800 */
[----:B------:R-:W3:Y:S04]  /*81a0*/  LDL.LU R229, [R1+0x168] ;  /* 0x0001680001e57983 */ /* 0x000ee80000300800 */
[----:B------:R-:W3:Y:S04]  /*81b0*/  LDL.LU R245, [R1+0xc0] ;  /* 0x0000c00001f57983 */ /* 0x000ee80000300800 */
[----:B------:R-:W3:Y:S04]  /*81c0*/  LDL.LU R244, [R1+0x178] ;  /* 0x0001780001f47983 */ /* 0x000ee80000300800 */
[----:B------:R0:W-:Y:S04]  /*81d0*/  STS.U16 [R206+UR8+0x1a00], R204 ;  /* 0x001a00ccce007988 */ /* 0x0001e80008000408 */
[----:B------:R1:W-:Y:S04]  /*81e0*/  STS.U16 [R206+UR8+0x1e00], R203 ;  /* 0x001e00cbce007988 */ /* 0x0003e80008000408 */
[----:B------:R1:W-:Y:S01]  /*81f0*/  STS.U16 [R206+UR8+0x200], R205 ;  /* 0x000200cdce007988 */ /* 0x0003e20008000408 */
[----:B0-----:R-:W-:-:S03]  /*8200*/  PRMT R204, RZ, 0x7610, R204 ;  /* 0x00007610ffcc7816 */ /* 0x001fc600000000cc */
[----:B------:R-:W3:Y:S04]  /*8210*/  LDL.LU R238, [R1+0x194] ;  /* 0x0001940001ee7983 */ /* 0x000ee80000300800 */
[----:B------:R2:W3:Y:S01]  /*8220*/  @!P0 LDG.E.U16 R204, desc[UR16][R184.64] ;  /* 0x00000010b8cc8981 */ /* 0x0004e2000c1e1500 */
[----:B-1----:R-:W-:Y:S02]  /*8230*/  PRMT R203, RZ, 0x7610, R203 ;  /* 0x00007610ffcb7816 */ /* 0x002fe400000000cb */
[----:B------:R-:W-:Y:S01]  /*8240*/  LOP3.LUT R205, R186, 0x50, RZ, 0x3c, !PT ;  /* 0x00000050bacd7812 */ /* 0x000fe200078e3cff */
[----:B------:R-:W3:Y:S04]  /*8250*/  LDL.LU R247, [R1+0xec] ;  /* 0x0000ec0001f77983 */ /* 0x000ee80000300800 */
[----:B------:R0:W-:Y:S04]  /*8260*/  STS.U16 [R205+UR8+0x280], R202 ;  /* 0x000280cacd007988 */ /* 0x0001e80008000408 */
[----:B------:R-:W3:Y:S01]  /*8270*/  LDL.LU R246, [R1+0x1a4] ;  /* 0x0001a40001f67983 */ /* 0x000ee20000300800 */
[----:B0-----:R-:W-:-:S03]  /*8280*/  PRMT R202, RZ, 0x7610, R202 ;  /* 0x00007610ffca7816 */ /* 0x001fc600000000ca */
[----:B------:R0:W-:Y:S02]  /*8290*/  STS.U16 [R205+UR8+0x680], R201 ;  /* 0x000680c9cd007988 */ /* 0x0001e40008000408 */
[----:B0-----:R-:W-:Y:S02]  /*82a0*/  PRMT R201, RZ, 0x7610, R201 ;  /* 0x00007610ffc97816 */ /* 0x001fe400000000c9 */
[----:B------:R0:W-:Y:S02]  /*82b0*/  STS.U16 [R205+UR8+0xa80], R200 ;  /* 0x000a80c8cd007988 */ /* 0x0001e40008000408 */
[----:B0-----:R-:W-:Y:S02]  /*82c0*/  PRMT R200, RZ, 0x7610, R200 ;  /* 0x00007610ffc87816 */ /* 0x001fe400000000c8 */
[----:B--2---:R-:W-:-:S05]  /*82d0*/  IADD3 R184, P1, R240, R251, RZ ;  /* 0x000000fbf0b87210 */ /* 0x004fca0007f3e0ff */
[----:B----4-:R-:W-:-:S05]  /*82e0*/  IMAD.X R185, R241, 0x1, R252, P1 ;  /* 0x00000001f1b97824 */ /* 0x010fca00008e06fc */
[----:B------:R3:W2:Y:S02]  /*82f0*/  @!P0 LDG.E.U16 R203, desc[UR16][R184.64] ;  /* 0x00000010b8cb8981 */ /* 0x0006a4000c1e1500 */
[-C--:B---3--:R-:W-:Y:S02]  /*8300*/  IADD3 R184, P1, R232, R251.reuse, RZ ;  /* 0x000000fbe8b87210 */ /* 0x088fe40007f3e0ff */
[----:B------:R-:W-:Y:S03]  /*8310*/  STL [R1+0x26c], R240 ;  /* 0x00026cf001007387 */ /* 0x000fe60000100800 */
[----:B------:R-:W-:Y:S01]  /*8320*/  IMAD.X R185, R233, 0x1, R252, P1 ;  /* 0x00000001e9b97824 */ /* 0x000fe200008e06fc */
[----:B------:R-:W-:Y:S04]  /*8330*/  STL [R1+0x270], R241 ;  /* 0x000270f101007387 */ /* 0x000fe80000100800 */
[----:B------:R0:W3:Y:S04]  /*8340*/  @!P0 LDG.E.U16 R202, desc[UR16][R184.64] ;  /* 0x00000010b8ca8981 */ /* 0x0000e8000c1e1500 */
[----:B------:R1:W-:Y:S04]  /*8350*/  STL [R1+0x274], R232 ;  /* 0x000274e801007387 */ /* 0x0003e80000100800 */
[----:B-1----:R-:W4:Y:S04]  /*8360*/  LDL.LU R232, [R1+0x138] ;  /* 0x0001380001e87983 */ /* 0x002f280000300800 */
[----:B------:R1:W-:Y:S04]  /*8370*/  STL [R1+0x278], R233 ;  /* 0x000278e901007387 */ /* 0x0003e80000100800 */
[----:B-1----:R-:W2:Y:S01]  /*8380*/  LDL.LU R233, [R1+0x80] ;  /* 0x0000800001e97983 */ /* 0x002ea20000300800 */
[----:B0-----:R-:W-:-:S05]  /*8390*/  IADD3 R184, P1, R244, R251, RZ ;  /* 0x000000fbf4b87210 */ /* 0x001fca0007f3e0ff */
[----:B------:R-:W-:Y:S01]  /*83a0*/  IMAD.X R185, R245, 0x1, R252, P1 ;  /* 0x00000001f5b97824 */ /* 0x000fe200008e06fc */
[----:B------:R0:W-:Y:S04]  /*83b0*/  STL [R1+0x284], R244 ;  /* 0x000284f401007387 */ /* 0x0001e80000100800 */
[----:B------:R1:W3:Y:S04]  /*83c0*/  @!P0 LDG.E.U16 R201, desc[UR16][R184.64] ;  /* 0x00000010b8c98981 */ /* 0x0002e8000c1e1500 */
[----:B0-----:R-:W3:Y:S01]  /*83d0*/  LDL.LU R244, [R1+0x128] ;  /* 0x0001280001f47983 */ /* 0x001ee20000300800 */
[----:B-1----:R-:W-:-:S03]  /*83e0*/  IADD3 R184, P1, R229, R251, RZ ;  /* 0x000000fbe5b87210 */ /* 0x002fc60007f3e0ff */
[----:B------:R0:W-:Y:S02]  /*83f0*/  STL [R1+0x288], R245 ;  /* 0x000288f501007387 */ /* 0x0001e40000100800 */
[----:B------:R-:W-:-:S05]  /*8400*/  IMAD.X R185, R248, 0x1, R252, P1 ;  /* 0x00000001f8b97824 */ /* 0x000fca00008e06fc */
[----:B------:R1:W3:Y:S04]  /*8410*/  @!P0 LDG.E.U16 R200, desc[UR16][R184.64] ;  /* 0x00000010b8c88981 */ /* 0x0002e8000c1e1500 */
[----:B0-----:R-:W3:Y:S04]  /*8420*/  LDL.LU R245, [R1+0x68] ;  /* 0x0000680001f57983 */ /* 0x001ee80000300800 */
[----:B------:R-:W-:Y:S01]  /*8430*/  STL [R1+0x28c], R229 ;  /* 0x00028ce501007387 */ /* 0x000fe20000100800 */
[----:B-1----:R-:W-:-:S03]  /*8440*/  IADD3 R184, P1, R235, R251, RZ ;  /* 0x000000fbebb87210 */ /* 0x002fc60007f3e0ff */
[----:B------:R-:W-:Y:S04]  /*8450*/  STL [R1+0x290], R248 ;  /* 0x000290f801007387 */ /* 0x000fe80000100800 */
[----:B------:R0:W-:Y:S01]  /*8460*/  STL [R1+0x294], R235 ;  /* 0x000294eb01007387 */ /* 0x0001e20000100800 */
[----:B------:R-:W-:-:S03]  /*8470*/  IMAD.X R185, R226, 0x1, R252, P1 ;  /* 0x00000001e2b97824 */ /* 0x000fc600008e06fc */
[----:B0-----:R-:W3:Y:S04]  /*8480*/  LDL.LU R235, [R1+0x118] ;  /* 0x0001180001eb7983 */ /* 0x001ee80000300800 */
[----:B------:R0:W-:Y:S04]  /*8490*/  STL [R1+0x298], R226 ;  /* 0x000298e201007387 */ /* 0x0001e80000100800 */
[----:B0-----:R-:W3:Y:S04]  /*84a0*/  LDL.LU R226, [R1+0x58] ;  /* 0x0000580001e27983 */ /* 0x001ee80000300800 */
[----:B------:R0:W-:Y:S04]  /*84b0*/  STS.U16 [R205+UR8+0xe80], R199 ;  /* 0x000e80c7cd007988 */ /* 0x0001e80008000408 */
[----:B------:R1:W-:Y:S04]  /*84c0*/  STS.U16 [R205+UR8+0x1280], R198 ;  /* 0x001280c6cd007988 */ /* 0x0003e80008000408 */
[----:B------:R1:W-:Y:S01]  /*84d0*/  STS.U16 [R205+UR8+0x1680], R197 ;  /* 0x001680c5cd007988 */ /* 0x0003e20008000408 */
[----:B0-----:R-:W-:-:S03]  /*84e0*/  PRMT R199, RZ, 0x7610, R199 ;  /* 0x00007610ffc77816 */ /* 0x001fc600000000c7 */
[----:B------:R0:W-:Y:S04]  /*84f0*/  STS.U16 [R205+UR8+0x1a80], R196 ;  /* 0x001a80c4cd007988 */ /* 0x0001e80008000408 */
[----:B------:R0:W3:Y:S01]  /*8500*/  @!P0 LDG.E.U16 R199, desc[UR16][R184.64] ;  /* 0x00000010b8c78981 */ /* 0x0000e2000c1e1500 */
[----:B-1----:R-:W-:-:S03]  /*8510*/  PRMT R198, RZ, 0x7610, R198 ;  /* 0x00007610ffc67816 */ /* 0x002fc600000000c6 */
[----:B------:R1:W-:Y:S04]  /*8520*/  STS.U16 [R205+UR8+0x1e80], R195 ;  /* 0x001e80c3cd007988 */ /* 0x0003e80008000408 */
[----:B------:R-:W3:Y:S01]  /*8530*/  LDL.LU R239, [R1+0xdc] ;  /* 0x0000dc0001ef7983 */ /* 0x000ee20000300800 */
[----:B0-----:R-:W-:-:S05]  /*8540*/  IADD3 R184, P1, R234, R251, RZ ;  /* 0x000000fbeab87210 */ /* 0x001fca0007f3e0ff */
[----:B------:R-:W-:-:S05]  /*8550*/  IMAD.X R185, R219, 0x1, R252, P1 ;  /* 0x00000001dbb97824 */ /* 0x000fca00008e06fc */
[----:B------:R4:W3:Y:S01]  /*8560*/  @!P0 LDG.E.U16 R198, desc[UR16][R184.64] ;  /* 0x00000010b8c68981 */ /* 0x0008e2000c1e1500 */
[----:B------:R-:W-:Y:S02]  /*8570*/  PRMT R197, RZ, 0x7610, R197 ;  /* 0x00007610ffc57816 */ /* 0x000fe400000000c5 */
[----:B------:R-:W-:Y:S02]  /*8580*/  PRMT R196, RZ, 0x7610, R196 ;  /* 0x00007610ffc47816 */ /* 0x000fe400000000c4 */
[----:B-1----:R-:W-:Y:S02]  /*8590*/  PRMT R195, RZ, 0x7610, R195 ;  /* 0x00007610ffc37816 */ /* 0x002fe400000000c3 */
[----:B------:R-:W-:-:S05]  /*85a0*/  LOP3.LUT R219, R186, 0x60, RZ, 0x3c, !PT ;  /* 0x00000060badb7812 */ /* 0x000fca00078e3cff */
[----:B------:R0:W-:Y:S02]  /*85b0*/  STS.U16 [R219+UR8+0x300], R194 ;  /* 0x000300c2db007988 */ /* 0x0001e40008000408 */
[----:B0-----:R-:W-:Y:S02]  /*85c0*/  PRMT R194, RZ, 0x7610, R194 ;  /* 0x00007610ffc27816 */ /* 0x001fe400000000c2 */
[----:B----4-:R-:W-:-:S05]  /*85d0*/  IADD3 R184, P1, R232, R251, RZ ;  /* 0x000000fbe8b87210 */ /* 0x010fca0007f3e0ff */
[----:B--2---:R-:W-:-:S05]  /*85e0*/  IMAD.X R185, R233, 0x1, R252, P1 ;  /* 0x00000001e9b97824 */ /* 0x004fca00008e06fc */
[----:B------:R3:W2:Y:S02]  /*85f0*/  @!P0 LDG.E.U16 R197, desc[UR16][R184.64] ;  /* 0x00000010b8c58981 */ /* 0x0006a4000c1e1500 */
[----:B---3--:R-:W-:-:S05]  /*8600*/  IADD3 R184, P1, R244, R251, RZ ;  /* 0x000000fbf4b87210 */ /* 0x008fca0007f3e0ff */
[----:B------:R-:W-:-:S05]  /*8610*/  IMAD.X R185, R245, 0x1, R252, P1 ;  /* 0x00000001f5b97824 */ /* 0x000fca00008e06fc */
[----:B------:R0:W3:Y:S02]  /*8620*/  @!P0 LDG.E.U16 R196, desc[UR16][R184.64] ;  /* 0x00000010b8c48981 */ /* 0x0000e4000c1e1500 */
[----:B0-----:R-:W-:-:S05]  /*8630*/  IADD3 R184, P1, R235, R251, RZ ;  /* 0x000000fbebb87210 */ /* 0x001fca0007f3e0ff */
[----:B------:R-:W-:-:S05]  /*8640*/  IMAD.X R185, R226, 0x1, R252, P1 ;  /* 0x00000001e2b97824 */ /* 0x000fca00008e06fc */
[----:B------:R0:W4:Y:S02]  /*8650*/  @!P0 LDG.E.U16 R195, desc[UR16][R184.64] ;  /* 0x00000010b8c38981 */ /* 0x000124000c1e1500 */
[-C--:B0-----:R-:W-:Y:S02]  /*8660*/  IADD3 R184, P1, R230, R251.reuse, RZ ;  /* 0x000000fbe6b87210 */ /* 0x081fe40007f3e0ff */
[----:B------:R-:W2:Y:S03]  /*8670*/  LDL.LU R230, [R1+0x184] ;  /* 0x0001840001e67983 */ /* 0x000ea60000300800 */
[----:B------:R-:W-:Y:S01]  /*8680*/  IMAD.X R185, R228, 0x1, R252, P1 ;  /* 0x00000001e4b97824 */ /* 0x000fe200008e06fc */
[----:B------:R-:W3:Y:S04]  /*8690*/  LDL.LU R231, [R1+0xcc] ;  /* 0x0000cc0001e77983 */ /* 0x000ee80000300800 */
[----:B------:R-:W4:Y:S04]  /*86a0*/  LDL.LU R248, [R1+0x64] ;  /* 0x0000640001f87983 */ /* 0x000f280000300800 */
[----:B------:R-:W4:Y:S04]  /*86b0*/  LDL.LU R229, [R1+0x124] ;  /* 0x0001240001e57983 */ /* 0x000f280000300800 */
[----:B------:R-:W4:Y:S04]  /*86c0*/  LDL.LU R237, [R1+0x74] ;  /* 0x0000740001ed7983 */ /* 0x000f280000300800 */
[----:B------:R-:W4:Y:S04]  /*86d0*/  LDL.LU R228, [R1+0x134] ;  /* 0x0001340001e47983 */ /* 0x000f280000300800 */
[----:B------:R0:W4:Y:S04]  /*86e0*/  @!P0 LDG.E.U16 R194, desc[UR16][R184.64] ;  /* 0x00000010b8c28981 */ /* 0x000128000c1e1500 */
[----:B------:R-:W4:Y:S04]  /*86f0*/  LDL.LU R241, [R1+0x8c] ;  /* 0x00008c0001f17983 */ /* 0x000f280000300800 */
[----:B------:R-:W4:Y:S01]  /*8700*/  LDL.LU R240, [R1+0x144] ;  /* 0x0001440001f07983 */ /* 0x000f220000300800 */
[----:B0-----:R-:W-:-:S03]  /*8710*/  IADD3 R184, P1, R227, R251, RZ ;  /* 0x000000fbe3b87210 */ /* 0x001fc60007f3e0ff */
[----:B------:R-:W4:Y:S04]  /*8720*/  LDL.LU R249, [R1+0x9c] ;  /* 0x00009c0001f97983 */ /* 0x000f280000300800 */
[----:B------:R-:W4:Y:S01]  /*8730*/  LDL.LU R227, [R1+0x154] ;  /* 0x0001540001e37983 */ /* 0x000f220000300800 */
[----:B------:R-:W-:-:S03]  /*8740*/  IMAD.X R185, R0, 0x1, R252, P1 ;  /* 0x0000000100b97824 */ /* 0x000fc600008e06fc */
[----:B------:R-:W4:Y:S04]  /*8750*/  LDL.LU R243, [R1+0xac] ;  /* 0x0000ac0001f37983 */ /* 0x000f280000300800 */
[----:B------:R-:W4:Y:S04]  /*8760*/  LDL.LU R242, [R1+0x164] ;  /* 0x0001640001f27983 */ /* 0x000f280000300800 */
[----:B------:R-:W4:Y:S04]  /*8770*/  LDL.LU R236, [R1+0xbc] ;  /* 0x0000bc0001ec7983 */ /* 0x000f280000300800 */
[----:B------:R-:W4:Y:S01]  /*8780*/  LDL.LU R0, [R1+0x174] ;  /* 0x0001740001007983 */ /* 0x000f220000300800 */
[----:B------:R-:W-:-:S06]  /*8790*/  PRMT R205, RZ, 0x7610, R205 ;  /* 0x00007610ffcd7816 */ /* 0x000fcc00000000cd */
[----:B------:R0:W4:Y:S01]  /*87a0*/  @!P0 LDG.E.U16 R205, desc[UR16][R184.64] ;  /* 0x00000010b8cd8981 */ /* 0x000122000c1e1500 */
[----:B------:R-:W-:Y:S02]  /*87b0*/  PRMT R206, RZ, 0x7610, R206 ;  /* 0x00007610ffce7816 */ /* 0x000fe400000000ce */
[----:B0-----:R-:W-:-:S05]  /*87c0*/  IADD3 R184, P1, R246, R251, RZ ;  /* 0x000000fbf6b87210 */ /* 0x001fca0007f3e0ff */
[----:B------:R-:W-:Y:S01]  /*87d0*/  IMAD.X R185, R247, 0x1, R252, P1 ;  /* 0x00000001f7b97824 */ /* 0x000fe200008e06fc */
[----:B------:R0:W-:Y:S04]  /*87e0*/  STS.U16 [R219+UR8+0x700], R207 ;  /* 0x000700cfdb007988 */ /* 0x0001e80008000408 */
[----:B------:R1:W4:Y:S01]  /*87f0*/  @!P0 LDG.E.U16 R206, desc[UR16][R184.64] ;  /* 0x00000010b8ce8981 */ /* 0x000322000c1e1500 */
[----:B0-----:R-:W-:Y:S02]  /*8800*/  PRMT R207, RZ, 0x7610, R207 ;  /* 0x00007610ffcf7816 */ /* 0x001fe400000000cf */
[----:B-1----:R-:W-:-:S05]  /*8810*/  IADD3 R184, P1, R238, R251, RZ ;  /* 0x000000fbeeb87210 */ /* 0x002fca0007f3e0ff */
[----:B------:R-:W-:Y:S01]  /*8820*/  IMAD.X R185, R239, 0x1, R252, P1 ;  /* 0x00000001efb97824 */ /* 0x000fe200008e06fc */
[----:B------:R0:W-:Y:S04]  /*8830*/  STS.U16 [R219+UR8+0xb00], R208 ;  /* 0x000b00d0db007988 */ /* 0x0001e80008000408 */
[----:B------:R2:W4:Y:S01]  /*8840*/  @!P0 LDG.E.U16 R207, desc[UR16][R184.64] ;  /* 0x00000010b8cf8981 */ /* 0x000522000c1e1500 */
[----:B0-----:R-:W-:-:S03]  /*8850*/  PRMT R208, RZ, 0x7610, R208 ;  /* 0x00007610ffd07816 */ /* 0x001fc600000000d0 */
        /* <DEDUP_REMOVED lines=8> */
[----:B------:R0:W-:Y:S01]  /*88e0*/  STS.U16 [R219+UR8+0x1300], R213 ;  /* 0x001300d5db007988 */ /* 0x0001e20008000408 */
[----:B------:R-:W-:Y:S02]  /*88f0*/  LOP3.LUT R186, R186, 0x70, RZ, 0x3c, !PT ;  /* 0x00000070baba7812 */ /* 0x000fe400078e3cff */
[----:B0-----:R-:W-:-:S03]  /*8900*/  PRMT R213, RZ, 0x7610, R213 ;  /* 0x00007610ffd57816 */ /* 0x001fc600000000d5 */
[----:B------:R0:W-:Y:S02]  /*8910*/  STS.U16 [R186+UR8+0x380], R214 ;  /* 0x000380d6ba007988 */ /* 0x0001e40008000408 */
[----:B0-----:R-:W-:Y:S02]  /*8920*/  PRMT R214, RZ, 0x7610, R214 ;  /* 0x00007610ffd67816 */ /* 0x001fe400000000d6 */
[----:B------:R0:W-:Y:S02]  /*8930*/  STS.U16 [R186+UR8+0x1b80], R177 ;  /* 0x001b80b1ba007988 */ /* 0x0001e40008000408 */
[----:B0-----:R-:W-:-:S04]  /*8940*/  SHF.R.S32.HI R177, RZ, 0x6, R220 ;  /* 0x00000006ffb17819 */ /* 0x001fc800000114dc */
[----:B------:R-:W-:Y:S02]  /*8950*/  SGXT R177, R177, 0x1 ;  /* 0x00000001b1b1781a */ /* 0x000fe40000000200 */
[----:B--2---:R-:W-:-:S05]  /*8960*/  IADD3 R184, P1, R230, R251, RZ ;  /* 0x000000fbe6b87210 */ /* 0x004fca0007f3e0ff */
[----:B---3--:R-:W-:-:S05]  /*8970*/  IMAD.X R185, R231, 0x1, R252, P1 ;  /* 0x00000001e7b97824 */ /* 0x008fca00008e06fc */
[----:B------:R4:W2:Y:S02]  /*8980*/  @!P0 LDG.E.U16 R208, desc[UR16][R184.64] ;  /* 0x00000010b8d08981 */ /* 0x0008a4000c1e1500 */
[----:B----4-:R-:W-:-:S05]  /*8990*/  IADD3 R184, P1, R0, R251, RZ ;  /* 0x000000fb00b87210 */ /* 0x010fca0007f3e0ff */
[----:B------:R-:W-:-:S05]  /*89a0*/  IMAD.X R185, R236, 0x1, R252, P1 ;  /* 0x00000001ecb97824 */ /* 0x000fca00008e06fc */
[----:B------:R0:W3:Y:S02]  /*89b0*/  @!P0 LDG.E.U16 R190, desc[UR16][R184.64] ;  /* 0x00000010b8be8981 */ /* 0x0000e4000c1e1500 */
[----:B0-----:R-:W-:-:S05]  /*89c0*/  IADD3 R184, P1, R242, R251, RZ ;  /* 0x000000fbf2b87210 */ /* 0x001fca0007f3e0ff */
[----:B------:R-:W-:-:S05]  /*89d0*/  IMAD.X R185, R243, 0x1, R252, P1 ;  /* 0x00000001f3b97824 */ /* 0x000fca00008e06fc */
        /* <DEDUP_REMOVED lines=13> */
[----:B0-----:R-:W0:Y:S01]  /*8ab0*/  S2R R185, SR_TID.X ;  /* 0x0000000000b97919 */ /* 0x001e220000002100 */
[----:B------:R-:W-:Y:S01]  /*8ac0*/  LOP3.LUT R176, R176, 0x90, R177, 0x78, !PT ;  /* 0x00000090b0b07812 */ /* 0x000fe200078e78b1 */
[----:B------:R-:W-:Y:S04]  /*8ad0*/  STS.U16 [R186+UR8+0x780], R216 ;  /* 0x000780d8ba007988 */ /* 0x000fe80008000408 */
[----:B------:R-:W-:Y:S04]  /*8ae0*/  STS.U16 [R186+UR8+0xb80], R218 ;  /* 0x000b80daba007988 */ /* 0x000fe80008000408 */
[----:B------:R-:W-:Y:S04]  /*8af0*/  STS.U16 [R186+UR8+0xf80], R217 ;  /* 0x000f80d9ba007988 */ /* 0x000fe80008000408 */
[----:B------:R-:W-:Y:S04]  /*8b00*/  STS.U16 [R186+UR8+0x1380], R215 ;  /* 0x001380d7ba007988 */ /* 0x000fe80008000408 */
[----:B------:R-:W-:Y:S01]  /*8b10*/  STS.U16 [R186+UR8+0x1780], R209 ;  /* 0x001780d1ba007988 */ /* 0x000fe20008000408 */
[----:B0-----:R-:W-:-:S02]  /*8b20*/  LOP3.LUT R177, R185, 0x3f, RZ, 0xc0, !PT ;  /* 0x0000003fb9b17812 */ /* 0x001fc400078ec0ff */
[----:B------:R-:W-:-:S03]  /*8b30*/  SHF.R.S32.HI R184, RZ, 0x6, R185 ;  /* 0x00000006ffb87819 */ /* 0x000fc600000114b9 */
[----:B------:R-:W-:Y:S01]  /*8b40*/  IMAD.SHL.U32 R177, R177, 0x2, RZ ;  /* 0x00000002b1b17824 */ /* 0x000fe200078e00ff */
[----:B------:R-:W-:Y:S01]  /*8b50*/  SGXT R184, R184, 0x1 ;  /* 0x00000001b8b8781a */ /* 0x000fe20000000200 */
[----:B------:R-:W-:Y:S03]  /*8b60*/  STS.U16 [R186+UR8+0x1f80], R212 ;  /* 0x001f80d4ba007988 */ /* 0x000fe60008000408 */
[----:B------:R-:W-:Y:S01]  /*8b70*/  LOP3.LUT R177, R177, 0x90, R184, 0x78, !PT ;  /* 0x00000090b1b17812 */ /* 0x000fe200078e78b8 */
[----:B------:R0:W-:Y:S04]  /*8b80*/  STS.U16 [R176+UR8+0x7000], R19 ;  /* 0x00700013b0007988 */ /* 0x0001e80008000408 */
[----:B------:R-:W-:Y:S04]  /*8b90*/  STS.U16 [R176+UR8+0x7400], R175 ;  /* 0x007400afb0007988 */ /* 0x000fe80008000408 */
[----:B------:R-:W-:Y:S01]  /*8ba0*/  STS.U16 [R176+UR8+0x7800], R174 ;  /* 0x007800aeb0007988 */ /* 0x000fe20008000408 */
[----:B0-----:R-:W-:-:S03]  /*8bb0*/  LOP3.LUT R19, R176, 0x20, RZ, 0x3c, !PT ;  /* 0x00000020b0137812 */ /* 0x001fc600078e3cff */
[----:B------:R-:W-:Y:S04]  /*8bc0*/  STS.U16 [R176+UR8+0x7c00], R173 ;  /* 0x007c00adb0007988 */ /* 0x000fe80008000408 */
        /* <DEDUP_REMOVED lines=11> */
[----:B------:R0:W-:Y:S04]  /*8c80*/  STS.U16 [R176+UR8+0x6c00], R152 ;  /* 0x006c0098b0007988 */ /* 0x0001e80008000408 */
[----:B------:R-:W-:Y:S01]  /*8c90*/  STS.U16 [R19+UR8+0x7100], R161 ;  /* 0x007100a113007988 */ /* 0x000fe20008000408 */
[----:B0-----:R-:W-:-:S02]  /*8ca0*/  LOP3.LUT R176, R176, 0x40, RZ, 0x3c, !PT ;  /* 0x00000040b0b07812 */ /* 0x001fc400078e3cff */
[C---:B------:R-:W-:Y:S02]  /*8cb0*/  LOP3.LUT R152, R177.reuse, 0x40, RZ, 0x3c, !PT ;  /* 0x00000040b1987812 */ /* 0x040fe400078e3cff */
[----:B------:R-:W-:Y:S01]  /*8cc0*/  LOP3.LUT R177, R177, 0x60, RZ, 0x3c, !PT ;  /* 0x00000060b1b17812 */ /* 0x000fe200078e3cff */
        /* <DEDUP_REMOVED lines=31> */
[----:B------:R0:W-:Y:S02]  /*8ec0*/  STS.U16 [R177+UR8+0x7f00], R14 ;  /* 0x007f000eb1007988 */ /* 0x0001e40008000408 */
[----:B0-----:R-:W0:Y:S02]  /*8ed0*/  LDC R14, c[0x0][0x238] ;  /* 0x00008e00ff0e7b82 */ /* 0x001e240000000800 */
[----:B------:R-:W-:Y:S04]  /*8ee0*/  STL.64 [R1+0x1e0], R250 ;  /* 0x0001e0fa01007387 */ /* 0x000fe80000100a00 */
[----:B------:R1:W-:Y:S04]  /*8ef0*/  STS.U16 [R177+UR8+0x7b00], R15 ;  /* 0x007b000fb1007988 */ /* 0x0003e80008000408 */
[----:B------:R2:W-:Y:S01]  /*8f00*/  STS.U16 [R177+UR8+0x7300], R17 ;  /* 0x00730011b1007988 */ /* 0x0005e20008000408 */
[----:B0-----:R-:W-:-:S04]  /*8f10*/  IMAD.SHL.U32 R14, R14, 0x40, RZ ;  /* 0x000000400e0e7824 */ /* 0x001fc800078e00ff */
[----:B------:R-:W-:Y:S01]  /*8f20*/  IMAD.WIDE R182, R14, 0x2, R182 ;  /* 0x000000020eb67825 */ /* 0x000fe200078e02b6 */
[----:B------:R0:W-:Y:S03]  /*8f30*/  STS.U16 [R177+UR8+0x7700], R16 ;  /* 0x00770010b1007988 */ /* 0x0001e60008000408 */
[----:B-1----:R-:W-:Y:S01]  /*8f40*/  IMAD.MOV.U32 R15, RZ, RZ, R9 ;  /* 0x000000ffff0f7224 */ /* 0x002fe200078e0009 */
[----:B------:R-:W-:Y:S01]  /*8f50*/  STL [R1+0x7c], R182 ;  /* 0x00007cb601007387 */ /* 0x000fe20000100800 */
[----:B------:R-:W-:-:S03]  /*8f60*/  IMAD.MOV.U32 R14, RZ, RZ, R223 ;  /* 0x000000ffff0e7224 */ /* 0x000fc600078e00df */
[----:B------:R-:W-:Y:S01]  /*8f70*/  STL [R1+0x78], R183 ;  /* 0x000078b701007387 */ /* 0x000fe20000100800 */
[----:B--2---:R-:W-:-:S03]  /*8f80*/  IMAD.MOV.U32 R17, RZ, RZ, R10 ;  /* 0x000000ffff117224 */ /* 0x004fc600078e000a */
[----:B------:R-:W2:Y:S01]  /*8f90*/  LDL.LU R9, [R1+0x2b8] ;  /* 0x0002b80001097983 */ /* 0x000ea20000300800 */
[----:B0-----:R-:W-:-:S03]  /*8fa0*/  IMAD.MOV.U32 R16, RZ, RZ, R222 ;  /* 0x000000ffff107224 */ /* 0x001fc600078e00de */
[----:B------:R-:W2:Y:S04]  /*8fb0*/  LDL.LU R223, [R1+0x2b4] ;  /* 0x0002b40001df7983 */ /* 0x000ea80000300800 */
[----:B------:R-:W2:Y:S04]  /*8fc0*/  LDL.LU R10, [R1+0x2b0] ;  /* 0x0002b000010a7983 */ /* 0x000ea80000300800 */
[----:B------:R-:W2:Y:S04]  /*8fd0*/  LDL.LU R222, [R1+0x2ac] ;  /* 0x0002ac0001de7983 */ /* 0x000ea80000300800 */
[----:B------:R-:W2:Y:S04]  /*8fe0*/  LDL.LU R212, [R1+0x2c] ;  /* 0x00002c0001d47983 */ /* 0x000ea80000300800 */
[----:B------:R-:W2:Y:S01]  /*8ff0*/  LDL.LU R209, [R1+0x30] ;  /* 0x0000300001d17983 */ /* 0x000ea20000300800 */
[----:B------:R-:W-:-:S03]  /*9000*/  IMAD.MOV.U32 R19, RZ, RZ, R11 ;  /* 0x000000ffff137224 */ /* 0x000fc600078e000b */
[----:B------:R-:W2:Y:S04]  /*9010*/  LDL.LU R215, [R1+0x34] ;  /* 0x0000340001d77983 */ /* 0x000ea80000300800 */
[----:B------:R-:W2:Y:S04]  /*9020*/  LDL.LU R217, [R1+0x38] ;  /* 0x0000380001d97983 */ /* 0x000ea80000300800 */
[----:B------:R-:W2:Y:S04]  /*9030*/  LDL.LU R218, [R1+0x3c] ;  /* 0x00003c0001da7983 */ /* 0x000ea80000300800 */
[----:B------:R0:W-:Y:S04]  /*9040*/  STS.U16 [R177+UR8+0x6f00], R18 ;  /* 0x006f0012b1007988 */ /* 0x0001e80008000408 */
[----:B------:R-:W2:Y:S04]  /*9050*/  LDL.LU R216, [R1+0x40] ;  /* 0x0000400001d87983 */ /* 0x000ea80000300800 */
[----:B------:R-:W2:Y:S01]  /*9060*/  LDL.LU R11, [R1+0x2a8] ;  /* 0x0002a800010b7983 */ /* 0x000ea20000300800 */
[----:B0-----:R-:W-:-:S03]  /*9070*/  IMAD.MOV.U32 R18, RZ, RZ, R12 ;  /* 0x000000ffff127224 */ /* 0x001fc600078e000c */
[----:B------:R-:W2:Y:S04]  /*9080*/  LDL.LU R12, [R1+0x2a4] ;  /* 0x0002a400010c7983 */ /* 0x000ea80000300800 */
[----:B------:R-:W2:Y:S04]  /*9090*/  LDL.LU R219, [R1+0x4c] ;  /* 0x00004c0001db7983 */ /* 0x000ea80000300800 */
[----:B------:R-:W3:Y:S04]  /*90a0*/  LDL.LU R164, [R1+0x54] ;  /* 0x0000540001a47983 */ /* 0x000ee80000300800 */
[----:B------:R-:W4:Y:S04]  /*90b0*/  LDL.LU R165, [R1+0x4] ;  /* 0x0000040001a57983 */ /* 0x000f280000300800 */
[----:B------:R-:W2:Y:S04]  /*90c0*/  LDL.LU R166, [R1+0x5c] ;  /* 0x00005c0001a67983 */ /* 0x000ea80000300800 */
[----:B------:R-:W2:Y:S04]  /*90d0*/  LDL.LU R167, [R1+0x11c] ;  /* 0x00011c0001a77983 */ /* 0x000ea80000300800 */
[----:B------:R-:W2:Y:S04]  /*90e0*/  LDL.LU R168, [R1+0x60] ;  /* 0x0000600001a87983 */ /* 0x000ea80000300800 */
[----:B------:R-:W2:Y:S04]  /*90f0*/  LDL.LU R169, [R1+0x120] ;  /* 0x0001200001a97983 */ /* 0x000ea80000300800 */
[----:B------:R-:W2:Y:S04]  /*9100*/  LDL.LU R170, [R1+0x6c] ;  /* 0x00006c0001aa7983 */ /* 0x000ea80000300800 */
[----:B------:R-:W2:Y:S04]  /*9110*/  LDL.LU R171, [R1+0x12c] ;  /* 0x00012c0001ab7983 */ /* 0x000ea80000300800 */
[----:B------:R-:W2:Y:S04]  /*9120*/  LDL.LU R172, [R1+0x70] ;  /* 0x0000700001ac7983 */ /* 0x000ea80000300800 */
[----:B------:R-:W2:Y:S01]  /*9130*/  LDL.LU R173, [R1+0x130] ;  /* 0x0001300001ad7983 */ /* 0x000ea20000300800 */
[----:B------:R-:W-:-:S03]  /*9140*/  IMAD.MOV.U32 R20, RZ, RZ, R2 ;  /* 0x000000ffff147224 */ /* 0x000fc600078e0002 */
[----:B------:R-:W2:Y:S01]  /*9150*/  LDL.LU R174, [R1+0x84] ;  /* 0x0000840001ae7983 */ /* 0x000ea20000300800 */
[----:B------:R-:W-:-:S03]  /*9160*/  IMAD.MOV.U32 R21, RZ, RZ, R221 ;  /* 0x000000ffff157224 */ /* 0x000fc600078e00dd */
        /* <DEDUP_REMOVED lines=8> */
[----:B------:R-:W2:Y:S04]  /*91f0*/  LDL.LU R186, [R1+0x150] ;  /* 0x0001500001ba7983 */ /* 0x000ea80000300800 */
[----:B------:R-:W-:Y:S01]  /*9200*/  STL.64 [R1+0x210], R20 ;  /* 0x0002101401007387 */ /* 0x000fe20000100a00 */
[----:B------:R-:W-:-:S03]  /*9210*/  IMAD.MOV.U32 R157, RZ, RZ, R226 ;  /* 0x000000ffff9d7224 */ /* 0x000fc600078e00e2 */
[----:B------:R-:W2:Y:S01]  /*9220*/  LDL.LU R13, [R1+0x29c] ;  /* 0x00029c00010d7983 */ /* 0x000ea20000300800 */
[----:B------:R-:W-:-:S03]  /*9230*/  IMAD.MOV.U32 R156, RZ, RZ, R235 ;  /* 0x000000ffff9c7224 */ /* 0x000fc600078e00eb */
[----:B------:R-:W2:Y:S01]  /*9240*/  LDL.LU R250, [R1+0x15c] ;  /* 0x00015c0001fa7983 */ /* 0x000ea20000300800 */
[----:B------:R-:W-:-:S03]  /*9250*/  IMAD.MOV.U32 R163, RZ, RZ, R248 ;  /* 0x000000ffffa37224 */ /* 0x000fc600078e00f8 */
[----:B------:R-:W2:Y:S01]  /*9260*/  LDL.LU R251, [R1+0x160] ;  /* 0x0001600001fb7983 */ /* 0x000ea20000300800 */
[----:B------:R-:W-:-:S03]  /*9270*/  IMAD.MOV.U32 R162, RZ, RZ, R229 ;  /* 0x000000ffffa27224 */ /* 0x000fc600078e00e5 */
[----:B------:R-:W-:Y:S04]  /*9280*/  STL.64 [R1+0x208], R22 ;  /* 0x0002081601007387 */ /* 0x000fe80000100a00 */
[----:B------:R-:W2:Y:S04]  /*9290*/  LDL.LU R226, [R1+0x298] ;  /* 0x0002980001e27983 */ /* 0x000ea80000300800 */
[----:B------:R-:W2:Y:S04]  /*92a0*/  LDL.LU R235, [R1+0x294] ;  /* 0x0002940001eb7983 */ /* 0x000ea80000300800 */
[----:B------:R-:W2:Y:S04]  /*92b0*/  LDL.LU R248, [R1+0x290] ;  /* 0x0002900001f87983 */ /* 0x000ea80000300800 */
[----:B------:R-:W2:Y:S01]  /*92c0*/  LDL.LU R229, [R1+0x28c] ;  /* 0x00028c0001e57983 */ /* 0x000ea20000300800 */
[----:B---3--:R-:W-:-:S02]  /*92d0*/  IMAD.MOV.U32 R155, RZ, RZ, R164 ;  /* 0x000000ffff9b7224 */ /* 0x008fc400078e00a4 */
[----:B------:R-:W-:Y:S02]  /*92e0*/  IMAD.MOV.U32 R164, RZ, RZ, R244 ;  /* 0x000000ffffa47224 */ /* 0x000fe400078e00f4 */
[----:B----4-:R-:W-:Y:S02]  /*92f0*/  IMAD.MOV.U32 R154, RZ, RZ, R165 ;  /* 0x000000ffff9a7224 */ /* 0x010fe400078e00a5 */
[----:B------:R-:W-:Y:S02]  /*9300*/  IMAD.MOV.U32 R165, RZ, RZ, R245 ;  /* 0x000000ffffa57224 */ /* 0x000fe400078e00f5 */
[----:B--2---:R-:W-:Y:S01]  /*9310*/  IMAD.MOV.U32 R159, RZ, RZ, R166 ;  /* 0x000000ffff9f7224 */ /* 0x004fe200078e00a6 */
[----:B------:R-:W2:Y:S04]  /*9320*/  LDL.LU R245, [R1+0x288] ;  /* 0x0002880001f57983 */ /* 0x000ea80000300800 */
[----:B------:R-:W3:Y:S01]  /*9330*/  LDL.LU R244, [R1+0x284] ;  /* 0x0002840001f47983 */ /* 0x000ee20000300800 */
[----:B------:R-:W-:-:S02]  /*9340*/  IMAD.MOV.U32 R166, RZ, RZ, R171 ;  /* 0x000000ffffa67224 */ /* 0x000fc400078e00ab */
[----:B------:R-:W-:Y:S02]  /*9350*/  IMAD.MOV.U32 R171, RZ, RZ, R237 ;  /* 0x000000ffffab7224 */ /* 0x000fe400078e00ed */
[----:B------:R-:W4:Y:S01]  /*9360*/  LDL.LU R237, [R1+0x280] ;  /* 0x0002800001ed7983 */ /* 0x000f220000300800 */
[----:B------:R-:W-:Y:S02]  /*9370*/  IMAD.MOV.U32 R158, RZ, RZ, R167 ;  /* 0x000000ffff9e7224 */ /* 0x000fe400078e00a7 */
[----:B------:R-:W-:Y:S02]  /*9380*/  IMAD.MOV.U32 R161, RZ, RZ, R168 ;  /* 0x000000ffffa17224 */ /* 0x000fe400078e00a8 */
[----:B------:R-:W-:Y:S02]  /*9390*/  IMAD.MOV.U32 R167, RZ, RZ, R170 ;  /* 0x000000ffffa77224 */ /* 0x000fe400078e00aa */
[----:B------:R-:W-:Y:S02]  /*93a0*/  IMAD.MOV.U32 R160, RZ, RZ, R169 ;  /* 0x000000ffffa07224 */ /* 0x000fe400078e00a9 */
[----:B------:R-:W-:-:S02]  /*93b0*/  IMAD.MOV.U32 R168, RZ, RZ, R173 ;  /* 0x000000ffffa87224 */ /* 0x000fc400078e00ad */
[----:B------:R-:W-:Y:S01]  /*93c0*/  IMAD.MOV.U32 R170, RZ, RZ, R228 ;  /* 0x000000ffffaa7224 */ /* 0x000fe200078e00e4 */
[----:B------:R-:W-:Y:S01]  /*93d0*/  STS.U16 [R177+UR8+0x4300], R194 ;  /* 0x004300c2b1007988 */ /* 0x000fe20008000408 */
[----:B------:R-:W-:Y:S02]  /*93e0*/  IMAD.MOV.U32 R169, RZ, RZ, R172 ;  /* 0x000000ffffa97224 */ /* 0x000fe400078e00ac */
[----:B------:R-:W-:Y:S01]  /*93f0*/  IMAD.MOV.U32 R173, RZ, RZ, R233 ;  /* 0x000000ffffad7224 */ /* 0x000fe200078e00e9 */
[----:B------:R-:W2:Y:S01]  /*9400*/  LDL.LU R228, [R1+0x27c] ;  /* 0x00027c0001e47983 */ /* 0x000ea20000300800 */
[----:B------:R-:W-:-:S03]  /*9410*/  IMAD.MOV.U32 R172, RZ, RZ, R232 ;  /* 0x000000ffffac7224 */ /* 0x000fc600078e00e8 */
[----:B------:R-:W-:Y:S01]  /*9420*/  STS.U16 [R177+UR8+0x4700], R205 ;  /* 0x004700cdb1007988 */ /* 0x000fe20008000408 */
[----:B------:R-:W-:-:S03]  /*9430*/  IMAD.MOV.U32 R176, RZ, RZ, R178 ;  /* 0x000000ffffb07224 */ /* 0x000fc600078e00b2 */
[----:B------:R-:W-:Y:S01]  /*9440*/  STS.U16 [R177+UR8+0x4b00], R206 ;  /* 0x004b00ceb1007988 */ /* 0x000fe20008000408 */
[----:B------:R-:W-:-:S03]  /*9450*/  IMAD.MOV.U32 R178, RZ, RZ, R240 ;  /* 0x000000ffffb27224 */ /* 0x000fc600078e00f0 */
        /* <DEDUP_REMOVED lines=8> */
[----:B------:R-:W3:Y:S01]  /*94e0*/  LDL.LU R233, [R1+0x278] ;  /* 0x0002780001e97983 */ /* 0x000ee20000300800 */
[----:B------:R-:W-:-:S03]  /*94f0*/  IMAD.MOV.U32 R180, RZ, RZ, R234 ;  /* 0x000000ffffb47224 */ /* 0x000fc600078e00ea */
[----:B------:R-:W3:Y:S01]  /*9500*/  LDL.LU R232, [R1+0x274] ;  /* 0x0002740001e87983 */ /* 0x000ee20000300800 */
[----:B0-----:R-:W-:-:S03]  /*9510*/  IMAD.MOV.U32 R177, RZ, RZ, R179 ;  /* 0x000000ffffb17224 */ /* 0x001fc600078e00b3 */
[----:B------:R-:W3:Y:S01]  /*9520*/  LDL.LU R204, [R1+0x170] ;  /* 0x0001700001cc7983 */ /* 0x000ee20000300800 */
[----:B------:R-:W-:-:S03]  /*9530*/  IMAD.MOV.U32 R179, RZ, RZ, R241 ;  /* 0x000000ffffb37224 */ /* 0x000fc600078e00f1 */
[----:B------:R-:W3:Y:S04]  /*9540*/  LDL.LU R241, [R1+0x270] ;  /* 0x0002700001f17983 */ /* 0x000ee80000300800 */
[----:B------:R-:W3:Y:S04]  /*9550*/  LDL.LU R240, [R1+0x26c] ;  /* 0x00026c0001f07983 */ /* 0x000ee80000300800 */
[----:B------:R-:W3:Y:S01]  /*9560*/  LDL.LU R234, [R1+0x268] ;  /* 0x0002680001ea7983 */ /* 0x000ee20000300800 */
[----:B----4-:R-:W-:Y:S02]  /*9570*/  IMAD.MOV.U32 R183, RZ, RZ, R237 ;  /* 0x000000ffffb77224 */ /* 0x010fe400078e00ed */
[----:B------:R-:W-:Y:S01]  /*9580*/  IMAD.MOV.U32 R187, RZ, RZ, R249 ;  /* 0x000000ffffbb7224 */ /* 0x000fe200078e00f9 */
[----:B------:R-:W4:Y:S01]  /*9590*/  LDL.LU R237, [R1+0x264] ;  /* 0x0002640001ed7983 */ /* 0x000f220000300800 */
[----:B------:R-:W-:-:S02]  /*95a0*/  IMAD.MOV.U32 R181, RZ, RZ, R184 ;  /* 0x000000ffffb57224 */ /* 0x000fc400078e00b8 */
[----:B------:R-:W-:Y:S02]  /*95b0*/  IMAD.MOV.U32 R184, RZ, RZ, R186 ;  /* 0x000000ffffb87224 */ /* 0x000fe400078e00ba */
[----:B------:R-:W-:Y:S02]  /*95c0*/  IMAD.MOV.U32 R152, RZ, RZ, R4 ;  /* 0x000000ffff987224 */ /* 0x000fe400078e0004 */
[----:B------:R-:W-:Y:S02]  /*95d0*/  IMAD.MOV.U32 R153, RZ, RZ, R212 ;  /* 0x000000ffff997224 */ /* 0x000fe400078e00d4 */
[----:B------:R-:W-:Y:S02]  /*95e0*/  IMAD.MOV.U32 R195, RZ, RZ, R243 ;  /* 0x000000ffffc37224 */ /* 0x000fe400078e00f3 */
[----:B------:R-:W-:Y:S02]  /*95f0*/  IMAD.MOV.U32 R203, RZ, RZ, R236 ;  /* 0x000000ffffcb7224 */ /* 0x000fe400078e00ec */
[----:B------:R-:W-:Y:S01]  /*9600*/  IMAD.MOV.U32 R202, RZ, RZ, R0 ;  /* 0x000000ffffca7224 */ /* 0x000fe200078e0000 */
[----:B------:R-:W-:Y:S01]  /*9610*/  LOP3.LUT R175, R175, R174, RZ, 0x3c, !PT ;  /* 0x000000aeafaf7212 */ /* 0x000fe200078e3cff */
[----:B--2---:R-:W-:Y:S01]  /*9620*/  IMAD.MOV.U32 R182, RZ, RZ, R228 ;  /* 0x000000ffffb67224 */ /* 0x004fe200078e00e4 */
[----:B------:R0:W-:Y:S06]  /*9630*/  MEMBAR.ALL.CTA ;  /* 0x0000000000007992 */ /* 0x0001ec0000008000 */
[----:B0-----:R-:W0:Y:S01]  /*9640*/  FENCE.VIEW.ASYNC.S ;  /* 0x00000000000073c6 */ /* 0x001e220000000000 */
[----:B------:R-:W-:-:S03]  /*9650*/  IMAD.MOV.U32 R186, RZ, RZ, R227 ;  /* 0x000000ffffba7224 */ /* 0x000fc600078e00e3 */
[----:B------:R-:W2:Y:S01]  /*9660*/  LDL.LU R228, [R1+0x260] ;  /* 0x0002600001e47983 */ /* 0x000ea20000300800 */
[----:B------:R-:W-:-:S03]  /*9670*/  IMAD.MOV.U32 R189, RZ, RZ, R226 ;  /* 0x000000ffffbd7224 */ /* 0x000fc600078e00e2 */
[----:B------:R-:W2:Y:S01]  /*9680*/  LDL.LU R249, [R1+0x25c] ;  /* 0x00025c0001f97983 */ /* 0x000ea20000300800 */
[----:B------:R-:W-:-:S03]  /*9690*/  IMAD.MOV.U32 R188, RZ, RZ, R235 ;  /* 0x000000ffffbc7224 */ /* 0x000fc600078e00eb */
[----:B------:R-:W2:Y:S04]  /*96a0*/  LDL.LU R227, [R1+0x258] ;  /* 0x0002580001e37983 */ /* 0x000ea80000300800 */
[----:B------:R-:W2:Y:S04]  /*96b0*/  LDL.LU R226, [R1+0x254] ;  /* 0x0002540001e27983 */ /* 0x000ea80000300800 */
[----:B------:R-:W2:Y:S01]  /*96c0*/  LDL.LU R235, [R1+0x250] ;  /* 0x0002500001eb7983 */ /* 0x000ea20000300800 */
[----:B---3--:R-:W-:Y:S02]  /*96d0*/  IMAD.MOV.U32 R191, RZ, RZ, R234 ;  /* 0x000000ffffbf7224 */ /* 0x008fe400078e00ea */
[----:B----4-:R-:W-:Y:S01]  /*96e0*/  IMAD.MOV.U32 R193, RZ, RZ, R237 ;  /* 0x000000ffffc17224 */ /* 0x010fe200078e00ed */
[----:B------:R-:W3:Y:S04]  /*96f0*/  LDL.LU R234, [R1+0x24c] ;  /* 0x00024c0001ea7983 */ /* 0x000ee80000300800 */
[----:B------:R-:W4:Y:S01]  /*9700*/  LDL.LU R237, [R1+0x248] ;  /* 0x0002480001ed7983 */ /* 0x000f220000300800 */
[----:B------:R-:W-:-:S02]  /*9710*/  IMAD.MOV.U32 R211, RZ, RZ, R217 ;  /* 0x000000ffffd37224 */ /* 0x000fc400078e00d9 */
[----:B------:R-:W-:Y:S02]  /*9720*/  IMAD.MOV.U32 R207, RZ, RZ, R209 ;  /* 0x000000ffffcf7224 */ /* 0x000fe400078e00d1 */
[----:B------:R-:W-:Y:S02]  /*9730*/  IMAD.MOV.U32 R190, RZ, RZ, R250 ;  /* 0x000000ffffbe7224 */ /* 0x000fe400078e00fa */
[----:B------:R-:W-:Y:S02]  /*9740*/  IMAD.MOV.U32 R192, RZ, RZ, R251 ;  /* 0x000000ffffc07224 */ /* 0x000fe400078e00fb */
[----:B------:R-:W-:Y:S02]  /*9750*/  IMAD.MOV.U32 R206, RZ, RZ, R5 ;  /* 0x000000ffffce7224 */ /* 0x000fe400078e0005 */
[----:B------:R-:W-:Y:S02]  /*9760*/  IMAD.MOV.U32 R214, RZ, RZ, R9 ;  /* 0x000000ffffd67224 */ /* 0x000fe400078e0009 */
        /* <DEDUP_REMOVED lines=9> */
[----:B------:R-:W-:Y:S01]  /*9800*/  IMAD.MOV.U32 R205, RZ, RZ, R245 ;  /* 0x000000ffffcd7224 */ /* 0x000fe200078e00f5 */
[----:B------:R-:W-:Y:S01]  /*9810*/  LOP3.LUT R174, R175, R174, RZ, 0x3c, !PT ;  /* 0x000000aeafae7212 */ /* 0x000fe200078e3cff */
[----:B------:R-:W-:Y:S01]  /*9820*/  IMAD.MOV.U32 R217, RZ, RZ, R223 ;  /* 0x000000ffffd97224 */ /* 0x000fe200078e00df */
[----:B0-----:R-:W-:Y:S01]  /*9830*/  BAR.SYNC.DEFER_BLOCKING 0x0 ;  /* 0x0000000000007b1d */ /* 0x001fe20000010000 */
[----:B------:R-:W-:Y:S02]  /*9840*/  IMAD.MOV.U32 R209, RZ, RZ, R215 ;  /* 0x000000ffffd17224 */ /* 0x000fe400078e00d7 */
[----:B------:R-:W-:-:S02]  /*9850*/  IMAD.MOV.U32 R223, RZ, RZ, R222 ;  /* 0x000000ffffdf7224 */ /* 0x000fc400078e00de */
[----:B------:R-:W-:Y:S02]  /*9860*/  IMAD.MOV.U32 R215, RZ, RZ, R216 ;  /* 0x000000ffffd77224 */ /* 0x000fe400078e00d8 */
[----:B------:R-:W-:Y:S02]  /*9870*/  IMAD.MOV.U32 R222, RZ, RZ, R11 ;  /* 0x000000ffffde7224 */ /* 0x000fe400078e000b */
[----:B------:R-:W-:Y:S01]  /*9880*/  IMAD.MOV.U32 R216, RZ, RZ, R10 ;  /* 0x000000ffffd87224 */ /* 0x000fe200078e000a */
[----:B------:R-:W3:Y:S04]  /*9890*/  LDL.LU R11, [R1+0xf0] ;  /* 0x0000f000010b7983 */ /* 0x000ee80000300800 */
        /* <DEDUP_REMOVED lines=9> */
[----:B------:R-:W3:Y:S01]  /*9930*/  LDL.LU R7, [R1+0x108] ;  /* 0x0001080001077983 */ /* 0x000ee20000300800 */
[----:B------:R-:W-:-:S03]  /*9940*/  IMAD.MOV.U32 R218, RZ, RZ, R12 ;  /* 0x000000ffffda7224 */ /* 0x000fc600078e000c */
[----:B------:R-:W3:Y:S04]  /*9950*/  LDL.LU R6, [R1+0x1c0] ;  /* 0x0001c00001067983 */ /* 0x000ee80000300800 */
[----:B------:R-:W3:Y:S04]  /*9960*/  LDL.LU R3, [R1+0x10c] ;  /* 0x00010c0001037983 */ /* 0x000ee80000300800 */
[----:B------:R-:W3:Y:S04]  /*9970*/  LDL.LU R2, [R1+0x1c4] ;  /* 0x0001c40001027983 */ /* 0x000ee80000300800 */
[----:B------:R-:W3:Y:S04]  /*9980*/  LDL.LU R13, [R1+0x110] ;  /* 0x00011000010d7983 */ /* 0x000ee80000300800 */
[----:B------:R-:W3:Y:S04]  /*9990*/  LDL.LU R12, [R1+0x1c8] ;  /* 0x0001c800010c7983 */ /* 0x000ee80000300800 */
[----:B------:R-:W3:Y:S04]  /*99a0*/  LDL.LU R20, [R1+0x114] ;  /* 0x0001140001147983 */ /* 0x000ee80000300800 */
[----:B------:R-:W3:Y:S01]  /*99b0*/  LDL.LU R21, [R1+0x1cc] ;  /* 0x0001cc0001157983 */ /* 0x000ee20000300800 */
[----:B--2---:R-:W-:-:S03]  /*99c0*/  IMAD.MOV.U32 R199, RZ, RZ, R228 ;  /* 0x000000ffffc77224 */ /* 0x004fc600078e00e4 */
[----:B------:R-:W2:Y:S04]  /*99d0*/  LDL.LU R243, [R1+0x244] ;  /* 0x0002440001f37983 */ /* 0x000ea80000300800 */
[----:B------:R-:W2:Y:S04]  /*99e0*/  LDL.LU R242, [R1+0x240] ;  /* 0x0002400001f27983 */ /* 0x000ea80000300800 */
[----:B------:R-:W2:Y:S04]  /*99f0*/  LDL.LU R248, [R1+0x23c] ;  /* 0x00023c0001f87983 */ /* 0x000ea80000300800 */
[----:B------:R-:W2:Y:S04]  /*9a00*/  LDL.LU R229, [R1+0x238] ;  /* 0x0002380001e57983 */ /* 0x000ea80000300800 */
[----:B------:R-:W2:Y:S01]  /*9a10*/  LDL.LU R228, [R1+0x234] ;  /* 0x0002340001e47983 */ /* 0x000ea20000300800 */
[----:B----4-:R-:W-:-:S03]  /*9a20*/  IMAD.MOV.U32 R201, RZ, RZ, R237 ;  /* 0x000000ffffc97224 */ /* 0x010fc600078e00ed */
[----:B------:R-:W4:Y:S04]  /*9a30*/  LDL.LU R237, [R1+0x230] ;  /* 0x0002300001ed7983 */ /* 0x000f280000300800 */
[----:B------:R-:W4:Y:S04]  /*9a40*/  LDL.LU R236, [R1+0x22c] ;  /* 0x00022c0001ec7983 */ /* 0x000f280000300800 */
[----:B------:R-:W4:Y:S01]  /*9a50*/  LDL.LU R0, [R1+0x228] ;  /* 0x0002280001007983 */ /* 0x000f220000300800 */
[----:B------:R-:W-:-:S03]  /*9a60*/  IMAD.MOV.U32 R204, RZ, RZ, R244 ;  /* 0x000000ffffcc7224 */ /* 0x000fc600078e00f4 */
[----:B------:R-:W4:Y:S04]  /*9a70*/  LDL.LU R245, [R1+0x224] ;  /* 0x0002240001f57983 */ /* 0x000f280000300800 */
[----:B------:R-:W4:Y:S04]  /*9a80*/  LDL.LU R244, [R1+0x220] ;  /* 0x0002200001f47983 */ /* 0x000f280000300800 */
[----:B---3--:R2:W-:Y:S02]  /*9a90*/  STL.64 [R1+0x20], R10 ;  /* 0x0000200a01007387 */ /* 0x0085e40000100a00 */
[----:B--2---:R-:W-:-:S02]  /*9aa0*/  IMAD.MOV.U32 R11, RZ, RZ, R248 ;  /* 0x000000ffff0b7224 */ /* 0x004fc400078e00f8 */
[----:B------:R-:W2:Y:S01]  /*9ab0*/  LDL.LU R248, [R1+0x21c] ;  /* 0x00021c0001f87983 */ /* 0x000ea20000300800 */
[----:B----4-:R-:W-:-:S03]  /*9ac0*/  IMAD.MOV.U32 R10, RZ, RZ, R0 ;  /* 0x000000ffff0a7224 */ /* 0x010fc600078e0000 */
[----:B------:R-:W3:Y:S01]  /*9ad0*/  LDL.LU R0, [R1+0x218] ;  /* 0x0002180001007983 */ /* 0x000ee20000300800 */
[----:B------:R-:W-:Y:S02]  /*9ae0*/  IMAD.MOV.U32 R198, RZ, RZ, R249 ;  /* 0x000000ffffc67224 */ /* 0x000fe400078e00f9 */
[----:B------:R-:W0:Y:S01]  /*9af0*/  LDC R249, c[0x0][0x23c] ;  /* 0x00008f00fff97b82 */ /* 0x000e220000000800 */
[----:B------:R-:W-:-:S04]  /*9b00*/  LOP3.LUT R21, R21, R20, RZ, 0x3c, !PT ;  /* 0x0000001415157212 */ /* 0x000fc800078e3cff */
[----:B------:R-:W-:-:S04]  /*9b10*/  LOP3.LUT R20, R21, R20, RZ, 0x3c, !PT ;  /* 0x0000001415147212 */ /* 0x000fc800078e3cff */
[----:B------:R-:W-:Y:S02]  /*9b20*/  LOP3.LUT R21, R21, R20, RZ, 0x3c, !PT ;  /* 0x0000001415157212 */ /* 0x000fe400078e3cff */
[----:B------:R-:W-:-:S03]  /*9b30*/  LOP3.LUT R251, R251, R250, RZ, 0x3c, !PT ;  /* 0x000000fafbfb7212 */ /* 0x000fc600078e3cff */
[----:B------:R2:W-:Y:S01]  /*9b40*/  STL.64 [R1+0x68], R20 ;  /* 0x0000681401007387 */ /* 0x0005e20000100a00 */
[----:B------:R-:W-:Y:S02]  /*9b50*/  LOP3.LUT R250, R251, R250, RZ, 0x3c, !PT ;  /* 0x000000fafbfa7212 */ /* 0x000fe400078e3cff */
[----:B------:R-:W-:Y:S01]  /*9b60*/  LOP3.LUT R23, R23, R22, RZ, 0x3c, !PT ;  /* 0x0000001617177212 */ /* 0x000fe200078e3cff */
[----:B0-----:R-:W-:-:S04]  /*9b70*/  IMAD.SHL.U32 R249, R249, 0x40, RZ ;  /* 0x00000040f9f97824 */ /* 0x001fc800078e00ff */
[----:B------:R-:W-:Y:S01]  /*9b80*/  IMAD.WIDE R224, R249, 0x2, R224 ;  /* 0x00000002f9e07825 */ /* 0x000fe200078e02e0 */
[----:B------:R-:W-:-:S03]  /*9b90*/  LOP3.LUT R251, R251, R250, RZ, 0x3c, !PT ;  /* 0x000000fafbfb7212 */ /* 0x000fc600078e3cff */
[----:B------:R-:W-:Y:S01]  /*9ba0*/  IMAD.WIDE R14, R249, 0x2, R14 ;  /* 0x00000002f90e7825 */ /* 0x000fe200078e020e */
[----:B------:R0:W-:Y:S01]  /*9bb0*/  STL.64 [R1+0x18], R224 ;  /* 0x000018e001007387 */ /* 0x0001e20000100a00 */
[----:B------:R-:W-:Y:S02]  /*9bc0*/  LOP3.LUT R22, R23, R22, RZ, 0x3c, !PT ;  /* 0x0000001617167212 */ /* 0x000fe400078e3cff */
[----:B------:R-:W-:Y:S02]  /*9bd0*/  IMAD.WIDE R16, R249, 0x2, R16 ;  /* 0x00000002f9107825 */ /* 0x000fe400078e0210 */
[----:B------:R-:W-:Y:S02]  /*9be0*/  LOP3.LUT R23, R23, R22, RZ, 0x3c, !PT ;  /* 0x0000001617177212 */ /* 0x000fe400078e3cff */
[----:B--2---:R-:W-:-:S04]  /*9bf0*/  IMAD.MOV.U32 R21, RZ, RZ, R248 ;  /* 0x000000ffff157224 */ /* 0x004fc800078e00f8 */
[----:B0-----:R-:W-:Y:S02]  /*9c00*/  IMAD.MOV.U32 R225, RZ, RZ, R21 ;  /* 0x000000ffffe17224 */ /* 0x001fe400078e0015 */
[----:B---3--:R-:W-:-:S04]  /*9c10*/  IMAD.MOV.U32 R20, RZ, RZ, R0 ;  /* 0x000000ffff147224 */ /* 0x008fc800078e0000 */
[----:B------:R-:W-:Y:S02]  /*9c20*/  IMAD.MOV.U32 R224, RZ, RZ, R20 ;  /* 0x000000ffffe07224 */ /* 0x000fe400078e0014 */
[----:B------:R-:W2:Y:S04]  /*9c30*/  LDL.LU.64 R20, [R1+0x210] ;  /* 0x0002100001147983 */ /* 0x000ea80000300a00 */
[----:B------:R0:W-:Y:S04]  /*9c40*/  STL.64 [R1+0x10], R14 ;  /* 0x0000100e01007387 */ /* 0x0001e80000100a00 */
[----:B0-----:R-:W3:Y:S04]  /*9c50*/  LDL.LU.64 R14, [R1+0x20] ;  /* 0x00002000010e7983 */ /* 0x001ee80000300a00 */
[----:B------:R0:W-:Y:S02]  /*9c60*/  STL.64 [R1+0x8], R16 ;  /* 0x0000081001007387 */ /* 0x0001e40000100a00 */
[----:B0-----:R-:W-:-:S02]  /*9c70*/  IMAD.MOV.U32 R16, RZ, RZ, R250 ;  /* 0x000000ffff107224 */ /* 0x001fc400078e00fa */
[----:B------:R-:W-:Y:S02]  /*9c80*/  IMAD.MOV.U32 R17, RZ, RZ, R251 ;  /* 0x000000ffff117224 */ /* 0x000fe400078e00fb */
[----:B------:R-:W-:-:S04]  /*9c90*/  IMAD.WIDE R250, R249, 0x2, R18 ;  /* 0x00000002f9fa7825 */ /* 0x000fc800078e0212 */
[----:B------:R-:W-:Y:S02]  /*9ca0*/  IMAD.MOV.U32 R18, RZ, RZ, R22 ;  /* 0x000000ffff127224 */ /* 0x000fe400078e0016 */
[----:B------:R-:W-:Y:S02]  /*9cb0*/  IMAD.MOV.U32 R19, RZ, RZ, R23 ;  /* 0x000000ffff137224 */ /* 0x000fe400078e0017 */
[----:B------:R-:W4:Y:S04]  /*9cc0*/  LDL.LU.64 R22, [R1+0x208] ;  /* 0x0002080001167983 */ /* 0x000f280000300a00 */
[----:B------:R0:W-:Y:S04]  /*9cd0*/  STL.64 [R1+0x1e8], R250 ;  /* 0x0001e8fa01007387 */ /* 0x0001e80000100a00 */
[----:B0-----:R-:W2:Y:S04]  /*9ce0*/  LDL.LU.64 R250, [R1+0x8] ;  /* 0x0000080001fa7983 */ /* 0x001ea80000300a00 */
[----:B--2---:R0:W-:Y:S04]  /*9cf0*/  STL.64 [R1+0x1f0], R250 ;  /* 0x0001f0fa01007387 */ /* 0x0041e80000100a00 */
[----:B0-----:R-:W2:Y:S04]  /*9d00*/  LDL.LU.64 R250, [R1+0x10] ;  /* 0x0000100001fa7983 */ /* 0x001ea80000300a00 */
[----:B--2---:R0:W-:Y:S04]  /*9d10*/  STL.64 [R1+0x1f8], R250 ;  /* 0x0001f8fa01007387 */ /* 0x0041e80000100a00 */
[----:B0-----:R-:W2:Y:S04]  /*9d20*/  LDL.LU.64 R250, [R1+0x18] ;  /* 0x0000180001fa7983 */ /* 0x001ea80000300a00 */
[----:B--2---:R0:W-:Y:S02]  /*9d30*/  STL.64 [R1+0x200], R250 ;  /* 0x000200fa01007387 */ /* 0x0041e40000100a00 */
[----:B0-----:R-:W-:-:S02]  /*9d40*/  IMAD.MOV.U32 R250, RZ, RZ, R224 ;  /* 0x000000fffffa7224 */ /* 0x001fc400078e00e0 */
[----:B------:R-:W-:Y:S02]  /*9d50*/  IMAD.MOV.U32 R251, RZ, RZ, R225 ;  /* 0x000000fffffb7224 */ /* 0x000fe400078e00e1 */
[----:B------:R-:W-:Y:S02]  /*9d60*/  IMAD.MOV.U32 R224, RZ, RZ, R2 ;  /* 0x000000ffffe07224 */ /* 0x000fe400078e0002 */
[----:B------:R-:W-:Y:S02]  /*9d70*/  IMAD.MOV.U32 R225, RZ, RZ, R3 ;  /* 0x000000ffffe17224 */ /* 0x000fe400078e0003 */
[----:B------:R-:W-:-:S04]  /*9d80*/  IMAD.WIDE R2, R249, 0x2, R20 ;  /* 0x00000002f9027825 */ /* 0x000fc800078e0214 */
[----:B------:R-:W-:Y:S02]  /*9d90*/  IMAD.MOV.U32 R20, RZ, RZ, R4 ;  /* 0x000000ffff147224 */ /* 0x000fe400078e0004 */
[----:B------:R-:W-:Y:S02]  /*9da0*/  IMAD.MOV.U32 R21, RZ, RZ, R5 ;  /* 0x000000ffff157224 */ /* 0x000fe400078e0005 */
[----:B----4-:R-:W-:-:S04]  /*9db0*/  IMAD.WIDE R4, R249, 0x2, R22 ;  /* 0x00000002f9047825 */ /* 0x010fc800078e0216 */
[----:B------:R-:W-:Y:S02]  /*9dc0*/  IMAD.MOV.U32 R22, RZ, RZ, R6 ;  /* 0x000000ffff167224 */ /* 0x000fe400078e0006 */
[----:B------:R-:W-:Y:S02]  /*9dd0*/  IMAD.MOV.U32 R23, RZ, RZ, R7 ;  /* 0x000000ffff177224 */ /* 0x000fe400078e0007 */
[----:B------:R-:W-:-:S04]  /*9de0*/  IMAD.WIDE R6, R249, 0x2, R152 ;  /* 0x00000002f9067825 */ /* 0x000fc800078e0298 */
        /* <DEDUP_REMOVED lines=9> */
[----:B---3--:R-:W-:Y:S02]  /*9e80*/  IMAD.MOV.U32 R210, RZ, RZ, R14 ;  /* 0x000000ffffd27224 */ /* 0x008fe400078e000e */
        /* <DEDUP_REMOVED lines=57> */
[----:B------:R-:W-:Y:S02]  /*a220*/  IMAD.WIDE R226, R249, 0x2, R246 ;  /* 0x00000002f9e27825 */ /* 0x000fe400078e02f6 */
[----:B------:R-:W2:Y:S01]  /*a230*/  LDL.LU.64 R246, [R1+0x68] ;  /* 0x0000680001f67983 */ /* 0x000ea20000300a00 */
[----:B------:R-:W-:Y:S01]  /*a240*/  LOP3.LUT R175, R175, R174, RZ, 0x3c, !PT ;  /* 0x000000aeafaf7212 */ /* 0x000fe200078e3cff */
[----:B------:R-:W-:-:S04]  /*a250*/  IMAD.WIDE R154, R249, 0x2, R154 ;  /* 0x00000002f99a7825 */ /* 0x000fc800078e029a */
        /* <DEDUP_REMOVED lines=34> */
[----:B--2---:R-:W-:-:S04]  /*a480*/  IMAD.WIDE R246, R249, 0x2, R246 ;  /* 0x00000002f9f67825 */ /* 0x004fc800078e02f6 */
[----:B------:R-:W-:Y:S02]  /*a490*/  IMAD.WIDE R248, R249, 0x2, R250 ;  /* 0x00000002f9f87825 */ /* 0x000fe400078e02fa */
[----:B------:R-:W2:Y:S04]  /*a4a0*/  LDL.LU.64 R250, [R1+0x200] ;  /* 0x0002000001fa7983 */ /* 0x000ea80000300a00 */
[----:B--2---:R0:W-:Y:S01]  /*a4b0*/  STL [R1+0x18], R250 ;  /* 0x000018fa01007387 */ /* 0x0041e20000100800 */
[----:B------:R-:W-:-:S03]  /*a4c0*/  IMAD.MOV.U32 R0, RZ, RZ, R251 ;  /* 0x000000ffff007224 */ /* 0x000fc600078e00fb */
[----:B0-----:R-:W2:Y:S01]  /*a4d0*/  LDL.LU.64 R250, [R1+0x1f8] ;  /* 0x0001f80001fa7983 */ /* 0x001ea20000300a00 */
[----:B------:R-:W-:Y:S01]  /*a4e0*/  WARPGROUP.ARRIVE ;  /* 0x00000000000079c5 */ /* 0x000fe20000000000 */
[----:B------:R-:W-:-:S05]  /*a4f0*/  UMOV UR13, 0x40000040 ;  /* 0x40000040000d7882 */ /* 0x000fca0000000000 */
[----:B------:R-:W-:-:S12]  /*a500*/  HGMMA.64x128x16.F32.BF16 R88, gdesc[UR12].tnspA, R88 ;  /* 0x21e000000c5879f0 */ /* 0x000fd80008701858 */
[----:B------:R-:W-:Y:S01]  /*a510*/  HGMMA.64x128x16.F32.BF16 R88, gdesc[UR4].tnspA, R88 ;  /* 0x21e00000045879f0 */ /* 0x000fe20008701858 */
[----:B------:R-:W-:-:S11]  /*a520*/  UMOV UR34, UR14 ;  /* 0x0000000e00227c82 */ /* 0x000fd60008000000 */
[----:B------:R-:W-:Y:S01]  /*a530*/  HGMMA.64x128x16.F32.BF16 R88, gdesc[UR40].tnspA, R88 ;  /* 0x21e00000285879f0 */ /* 0x000fe20008701858 */
[----:B--2---:R-:W-:Y:S04]  /*a540*/  STL [R1+0x10], R250 ;  /* 0x000010fa01007387 */ /* 0x004fe80000100800 */
[----:B------:R0:W-:Y:S02]  /*a550*/  STL [R1+0x1c], R0 ;  /* 0x00001c0001007387 */ /* 0x0001e40000100800 */
[----:B0-----:R-:W-:Y:S02]  /*a560*/  IMAD.MOV.U32 R0, RZ, RZ, R251 ;  /* 0x000000ffff007224 */ /* 0x001fe400078e00fb */
[----:B------:R-:W2:Y:S01]  /*a570*/  LDL.LU.64 R250, [R1+0x1f0] ;  /* 0x0001f00001fa7983 */ /* 0x000ea20000300a00 */
[----:B------:R-:W-:-:S02]  /*a580*/  UMOV UR35, UR15 ;  /* 0x0000000f00237c82 */ /* 0x000fc40008000000 */
[----:B------:R-:W-:-:S12]  /*a590*/  HGMMA.64x128x16.F32.BF16 R88, gdesc[UR36].tnspA, R88 ;  /* 0x21e00000245879f0 */ /* 0x000fd80008701858 */
[----:B------:R-:W-:Y:S01]  /*a5a0*/  HGMMA.64x128x16.F32.BF16 R24, gdesc[UR32].tnspA, R24 ;  /* 0x21e00000201879f0 */ /* 0x000fe20008701818 */
[----:B--2---:R-:W-:Y:S04]  /*a5b0*/  STL [R1+0x8], R250 ;  /* 0x000008fa01007387 */ /* 0x004fe80000100800 */
[----:B------:R0:W-:Y:S02]  /*a5c0*/  STL [R1+0x14], R0 ;  /* 0x0000140001007387 */ /* 0x0001e40000100800 */
[----:B0-----:R-:W-:Y:S02]  /*a5d0*/  IMAD.MOV.U32 R0, RZ, RZ, R251 ;  /* 0x000000ffff007224 */ /* 0x001fe400078e00fb */
[----:B------:R-:W2:Y:S01]  /*a5e0*/  LDL.LU.64 R250, [R1+0x1e8] ;  /* 0x0001e80001fa7983 */ /* 0x000ea20000300a00 */
[----:B------:R-:W-:Y:S01]  /*a5f0*/  UMOV UR30, UR6 ;  /* 0x00000006001e7c82 */ /* 0x000fe20008000000 */
[----:B------:R-:W-:-:S02]  /*a600*/  UMOV UR31, UR7 ;  /* 0x00000007001f7c82 */ /* 0x000fc40008000000 */
[----:B------:R-:W-:Y:S01]  /*a610*/  HGMMA.64x128x16.F32.BF16 R24, gdesc[UR28].tnspA, R24 ;  /* 0x21e000001c1879f0 */ /* 0x000fe20008701818 */
[----:B------:R-:W-:Y:S01]  /*a620*/  UMOV UR26, UR42 ;  /* 0x0000002a001a7c82 */ /* 0x000fe20008000000 */
[----:B------:R-:W-:-:S10]  /*a630*/  UMOV UR27, UR43 ;  /* 0x0000002b001b7c82 */ /* 0x000fd40008000000 */
[----:B------:R-:W-:Y:S01]  /*a640*/  HGMMA.64x128x16.F32.BF16 R24, gdesc[UR24].tnspA, R24 ;  /* 0x21e00000181879f0 */ /* 0x000fe20008701818 */
[----:B--2---:R-:W-:Y:S04]  /*a650*/  STL [R1], R250 ;  /* 0x000000fa01007387 */ /* 0x004fe80000100800 */
[----:B------:R0:W-:Y:S02]  /*a660*/  STL [R1+0xc], R0 ;  /* 0x00000c0001007387 */ /* 0x0001e40000100800 */
[----:B0-----:R-:W-:Y:S02]  /*a670*/  IMAD.MOV.U32 R0, RZ, RZ, R251 ;  /* 0x000000ffff007224 */ /* 0x001fe400078e00fb */
[----:B------:R-:W2:Y:S04]  /*a680*/  LDL.LU.64 R250, [R1+0x1e0] ;  /* 0x0001e00001fa7983 */ /* 0x000ea80000300a00 */
[----:B------:R0:W-:Y:S04]  /*a690*/  STL [R1+0x20], R0 ;  /* 0x0000200001007387 */ /* 0x0001e80000100800 */
[----:B0-----:R0:W5:Y:S04]  /*a6a0*/  LDL.LU R0, [R1+0x1dc] ;  /* 0x0001dc0001007983 */ /* 0x0011680000300800 */
[----:B------:R-:W-:Y:S04]  /*a6b0*/  STL [R1+0x24], R3 ;  /* 0x0000240301007387 */ /* 0x000fe80000100800 */
[----:B------:R1:W-:Y:S04]  /*a6c0*/  STL [R1+0x28], R5 ;  /* 0x0000280501007387 */ /* 0x0003e80000100800 */
[----:B------:R3:W-:Y:S04]  /*a6d0*/  STL [R1+0x2c], R7 ;  /* 0x00002c0701007387 */ /* 0x0007e80000100800 */
[----:B------:R4:W-:Y:S04]  /*a6e0*/  STL [R1+0x30], R9 ;  /* 0x0000300901007387 */ /* 0x0009e80000100800 */
[----:B------:R0:W-:Y:S04]  /*a6f0*/  STL [R1+0x34], R11 ;  /* 0x0000340b01007387 */ /* 0x0001e80000100800 */
[----:B------:R0:W-:Y:S04]  /*a700*/  STL [R1+0x38], R13 ;  /* 0x0000380d01007387 */ /* 0x0001e80000100800 */
[----:B------:R-:W-:Y:S04]  /*a710*/  STL [R1+0x3c], R15 ;  /* 0x00003c0f01007387 */ /* 0x000fe80000100800 */
        /* <DEDUP_REMOVED lines=56> */
[----:B------:R-:W-:Y:S01]  /*aaa0*/  STL [R1+0xc0], R205 ;  /* 0x0000c0cd01007387 */ /* 0x000fe20000100800 */
[----:B-1----:R-:W-:-:S03]  /*aab0*/  IMAD.MOV.U32 R5, RZ, RZ, R8 ;  /* 0x000000ffff057224 */ /* 0x002fc600078e0008 */
[----:B------:R-:W-:Y:S01]  /*aac0*/  STL [R1+0x17c], R206 ;  /* 0x00017cce01007387 */ /* 0x000fe20000100800 */
[----:B------:R-:W-:-:S03]  /*aad0*/  IMAD.MOV.U32 R8, RZ, RZ, R14 ;  /* 0x000000ffff087224 */ /* 0x000fc600078e000e */
[----:B------:R-:W-:Y:S04]  /*aae0*/  STL [R1+0xc4], R207 ;  /* 0x0000c4cf01007387 */ /* 0x000fe80000100800 */
[----:B------:R-:W-:Y:S04]  /*aaf0*/  STL [R1+0x180], R208 ;  /* 0x000180d001007387 */ /* 0x000fe80000100800 */
[----:B------:R-:W-:Y:S04]  /*ab00*/  STL [R1+0xc8], R209 ;  /* 0x0000c8d101007387 */ /* 0x000fe80000100800 */
[----:B------:R-:W-:Y:S04]  /*ab10*/  STL [R1+0x184], R210 ;  /* 0x000184d201007387 */ /* 0x000fe80000100800 */
[----:B------:R-:W2:Y:S01]  /*ab20*/  LDL.LU R14, [R1+0x1d4] ;  /* 0x0001d400010e7983 */ /* 0x000ea20000300800 */
[----:B------:R-:W-:Y:S01]  /*ab30*/  UMOV UR22, UR38 ;  /* 0x0000002600167c82 */ /* 0x000fe20008000000 */
[----:B------:R-:W-:-:S02]  /*ab40*/  UMOV UR23, UR39 ;  /* 0x0000002700177c82 */ /* 0x000fc40008000000 */
[----:B------:R-:W-:Y:S01]  /*ab50*/  HGMMA.64x128x16.F32.BF16 R24, gdesc[UR20].tnspA, R24, gsb0 ;  /* 0x21e00000141879f0 */ /* 0x000fe20008001818 */
        /* <DEDUP_REMOVED lines=32> */
[----:B------:R-:W-:-:S02]  /*ad60*/  IMAD.MOV.U32 R3, RZ, RZ, R4 ;  /* 0x000000ffff037224 */ /* 0x000fc400078e0004 */
[----:B------:R-:W-:Y:S02]  /*ad70*/  IMAD.MOV.U32 R4, RZ, RZ, R6 ;  /* 0x000000ffff047224 */ /* 0x000fe400078e0006 */
[----:B------:R-:W-:Y:S02]  /*ad80*/  IMAD.MOV.U32 R6, RZ, RZ, R10 ;  /* 0x000000ffff067224 */ /* 0x000fe400078e000a */
[----:B---3--:R-:W-:Y:S01]  /*ad90*/  IMAD.MOV.U32 R7, RZ, RZ, R12 ;  /* 0x000000ffff077224 */ /* 0x008fe200078e000c */
[----:B------:R-:W-:Y:S02]  /*ada0*/  WARPGROUP.DEPBAR.LE gsb0, 0x0 ;  /* 0x00008000000079c5 */ /* 0x000fe40000010000 */
[----:B----4-:R-:W-:Y:S02]  /*adb0*/  IMAD.MOV.U32 R9, RZ, RZ, R16 ;  /* 0x000000ffff097224 */ /* 0x010fe400078e0010 */
[----:B------:R-:W-:Y:S02]  /*adc0*/  IMAD.MOV.U32 R10, RZ, RZ, R18 ;  /* 0x000000ffff0a7224 */ /* 0x000fe400078e0012 */
[----:B0-----:R-:W-:-:S02]  /*add0*/  IMAD.MOV.U32 R11, RZ, RZ, R20 ;  /* 0x000000ffff0b7224 */ /* 0x001fc400078e0014 */
[----:B------:R-:W-:Y:S02]  /*ade0*/  IMAD.MOV.U32 R12, RZ, RZ, R22 ;  /* 0x000000ffff0c7224 */ /* 0x000fe400078e0016 */
[----:B------:R-:W-:Y:S02]  /*adf0*/  IMAD.MOV.U32 R13, RZ, RZ, R152 ;  /* 0x000000ffff0d7224 */ /* 0x000fe400078e0098 */
[----:B--2---:R-:W-:Y:S02]  /*ae00*/  VIADD R250, R250, 0xffffffc0 ;  /* 0xffffffc0fafa7836 */ /* 0x004fe40000000000 */
[----:B------:R-:W-:-:S05]  /*ae10*/  VIADD R14, R14, 0xffffffff ;  /* 0xffffffff0e0e7836 */ /* 0x000fca0000000000 */
[----:B------:R-:W-:Y:S01]  /*ae20*/  ISETP.NE.U32.AND P0, PT, R14, RZ, PT ;  /* 0x000000ff0e00720c */ /* 0x000fe20003f05070 */
[----:B------:R-:W-:Y:S04]  /*ae30*/  STL [R1+0x1d4], R14 ;  /* 0x0001d40e01007387 */ /* 0x000fe80000100800 */
[----:B------:R-:W-:Y:S04]  /*ae40*/  STL [R1+0x10c], R243 ;  /* 0x00010cf301007387 */ /* 0x000fe80000100800 */
[----:B------:R-:W-:Y:S04]  /*ae50*/  STL [R1+0x1c8], R244 ;  /* 0x0001c8f401007387 */ /* 0x000fe80000100800 */
[----:B------:R-:W-:Y:S04]  /*ae60*/  STL [R1+0x110], R245 ;  /* 0x000110f501007387 */ /* 0x000fe80000100800 */
[----:B------:R-:W-:Y:S04]  /*ae70*/  STL [R1+0x1cc], R246 ;  /* 0x0001ccf601007387 */ /* 0x000fe80000100800 */
[----:B------:R-:W-:Y:S04]  /*ae80*/  STL [R1+0x114], R247 ;  /* 0x000114f701007387 */ /* 0x000fe80000100800 */
[----:B------:R0:W-:Y:S02]  /*ae90*/  STL [R1+0x1d0], R248 ;  /* 0x0001d0f801007387 */ /* 0x0001e40000100800 */
[----:B0-----:R-:W-:Y:S01]  /*aea0*/  IMAD.MOV.U32 R248, RZ, RZ, R249 ;  /* 0x000000fffff87224 */ /* 0x001fe200078e00f9 */
[----:B------:R-:W-:Y:S06]  /*aeb0*/  @P0 BRA `(.L_x_1) ;  /* 0xffffffa4002c0947 */ /* 0x000fec000383ffff */
[----:B------:R-:W-:Y:S02]  /*aec0*/  F2FP.BF16.F32.PACK_AB R67, R67, R66 ;  /* 0x000000424343723e */ /* 0x000fe400000010ff */
[----:B------:R-:W-:Y:S02]  /*aed0*/  F2FP.BF16.F32.PACK_AB R66, R65, R64 ;  /* 0x000000404142723e */ /* 0x000fe400000010ff */
[----:B------:R-:W-:Y:S02]  /*aee0*/  F2FP.BF16.F32.PACK_AB R64, R129, R128 ;  /* 0x000000808140723e */ /* 0x000fe400000010ff */
[----:B------:R-:W-:Y:S02]  /*aef0*/  F2FP.BF16.F32.PACK_AB R87, R87, R86 ;  /* 0x000000565757723e */ /* 0x000fe400000010ff */
[----:B------:R-:W-:Y:S02]  /*af00*/  F2FP.BF16.F32.PACK_AB R83, R83, R82 ;  /* 0x000000525353723e */ /* 0x000fe400000010ff */
[----:B------:R-:W-:-:S02]  /*af10*/  F2FP.BF16.F32.PACK_AB R79, R79, R78 ;  /* 0x0000004e4f4f723e */ /* 0x000fc400000010ff */
        /* <DEDUP_REMOVED lines=57> */
[----:B------:R-:W-:-:S07]  /*b2b0*/  F2FP.BF16.F32.PACK_AB R24, R89, R88 ;  /* 0x000000585918723e */ /* 0x000fce00000010ff */
.L_x_0:
[----:B------:R-:W2:Y:S01]  /*b2c0*/  LDL.LU R152, [R1+0x1d8] ;  /* 0x0001d80001987983 */ /* 0x000ea20000300800 */
[----:B------:R-:W-:Y:S01]  /*b2d0*/  ULDC.64 UR4, c[0x0][0x228] ;  /* 0x00008a0000047ab9 */ /* 0x000fe20000000a00 */
[C---:B-----5:R-:W-:Y:S01]  /*b2e0*/  VIADD R3, R0.reuse, 0x1 ;  /* 0x0000000100037836 */ /* 0x060fe20000000000 */
[----:B------:R-:W-:Y:S01]  /*b2f0*/  ULDC.64 UR6, c[0x0][0x220] ;  /* 0x0000880000067ab9 */ /* 0x000fe20000000a00 */
[----:B------:R-:W1:Y:S01]  /*b300*/  S2R R6, SR_TID.X ;  /* 0x0000000000067919 */ /* 0x000e620000002100 */
[----:B------:R-:W-:Y:S01]  /*b310*/  VIADD R7, R0, 0x2 ;  /* 0x0000000200077836 */ /* 0x000fe20000000000 */
[----:B------:R-:W3:Y:S01]  /*b320*/  S2R R4, SR_TID.X ;  /* 0x0000000000047919 */ /* 0x000ee20000002100 */
[----:B-1----:R-:W-:Y:S01]  /*b330*/  IMAD.SHL.U32 R2, R6, 0x10, RZ ;  /* 0x0000001006027824 */ /* 0x002fe200078e00ff */
[----:B---3--:R-:W-:-:S04]  /*b340*/  LOP3.LUT R4, R4, 0x7f, RZ, 0xc0, !PT ;  /* 0x0000007f04047812 */ /* 0x008fc800078ec0ff */
[----:B------:R-:W-:Y:S01]  /*b350*/  LOP3.LUT R2, R2, 0xf0, RZ, 0xc0, !PT ;  /* 0x000000f002027812 */ /* 0x000fe200078ec0ff */
[----:B------:R-:W-:Y:S01]  /*b360*/  BAR.SYNC.DEFER_BLOCKING 0x0 ;  /* 0x0000000000007b1d */ /* 0x000fe20000010000 */
[----:B--2---:R-:W-:-:S05]  /*b370*/  ISETP.GE.AND P0, PT, R152, UR4, PT ;  /* 0x0000000498007c0c */ /* 0x004fca000bf06270 */
[----:B------:R-:W-:Y:S02]  /*b380*/  ULDC UR4, c[0x0][0x22c] ;  /* 0x00008b0000047ab9 */ /* 0x000fe40000000800 */
[----:B------:R-:W-:Y:S01]  /*b390*/  ISETP.LT.AND P4, PT, R3, UR4, !P0 ;  /* 0x0000000403007c0c */ /* 0x000fe2000c781270 */
[----:B------:R-:W-:Y:S01]  /*b3a0*/  IMAD.SHL.U32 R3, R6, 0x40, RZ ;  /* 0x0000004006037824 */ /* 0x000fe200078e00ff */
[----:B------:R-:W-:Y:S01]  /*b3b0*/  ULDC UR4, c[0x0][0x22c] ;  /* 0x00008b0000047ab9 */ /* 0x000fe20000000800 */
[----:B------:R-:W-:Y:S01]  /*b3c0*/  ISETP.LT.AND P5, PT, R0, UR5, !P0 ;  /* 0x0000000500007c0c */ /* 0x000fe2000c7a1270 */
[----:B------:R-:W-:Y:S01]  /*b3d0*/  ULDC UR5, c[0x0][0x22c] ;  /* 0x00008b0000057ab9 */ /* 0x000fe20000000800 */
[----:B------:R-:W-:Y:S01]  /*b3e0*/  ISETP.LT.AND P2, PT, R7, UR4, !P0 ;  /* 0x0000000407007c0c */ /* 0x000fe2000c741270 */
[----:B------:R-:W-:Y:S01]  /*b3f0*/  ULDC UR4, c[0x0][0x22c] ;  /* 0x00008b0000047ab9 */ /* 0x000fe20000000800 */
[----:B------:R-:W-:Y:S01]  /*b400*/  LOP3.LUT R5, R3, 0x400, RZ, 0xc0, !PT ;  /* 0x0000040003057812 */ /* 0x000fe200078ec0ff */
[----:B------:R-:W-:-:S02]  /*b410*/  IMAD.SHL.U32 R3, R6, 0x8, RZ ;  /* 0x0000000806037824 */ /* 0x000fc400078e00ff */
[C---:B------:R-:W-:Y:S01]  /*b420*/  VIADD R6, R0.reuse, 0x3 ;  /* 0x0000000300067836 */ /* 0x040fe20000000000 */
[----:B------:R-:W-:Y:S01]  /*b430*/  IADD3 R2, R5, UR8, R2 ;  /* 0x0000000805027c10 */ /* 0x000fe2000fffe002 */
[----:B------:R-:W-:Y:S01]  /*b440*/  VIADD R5, R0, 0x4 ;  /* 0x0000000400057836 */ /* 0x000fe20000000000 */
[----:B------:R-:W-:Y:S02]  /*b450*/  LOP3.LUT R3, R3, 0x300, RZ, 0xc0, !PT ;  /* 0x0000030003037812 */ /* 0x000fe400078ec0ff */
[----:B------:R-:W-:Y:S01]  /*b460*/  ISETP.LT.AND P1, PT, R6, UR4, !P0 ;  /* 0x0000000406007c0c */ /* 0x000fe2000c721270 */
[----:B------:R-:W-:Y:S02]  /*b470*/  ULDC UR4, c[0x0][0x22c] ;  /* 0x00008b0000047ab9 */ /* 0x000fe40000000800 */
[----:B------:R-:W-:Y:S01]  /*b480*/  IMAD.IADD R92, R3, 0x1, R2 ;  /* 0x00000001035c7824 */ /* 0x000fe200078e0202 */
[----:B------:R-:W-:Y:S02]  /*b490*/  LEA R2, R4, UR8, 0x4 ;  /* 0x0000000804027c11 */ /* 0x000fe4000f8e20ff */
[----:B------:R-:W-:Y:S01]  /*b4a0*/  ISETP.LT.AND P3, PT, R5, UR4, !P0 ;  /* 0x0000000405007c0c */ /* 0x000fe2000c761270 */
[----:B------:R-:W-:Y:S01]  /*b4b0*/  ULDC UR4, c[0x0][0x244] ;  /* 0x0000910000047ab9 */ /* 0x000fe20000000800 */
[----:B------:R-:W-:Y:S01]  /*b4c0*/  STSM.16.M88.4 [R92], R24 ;  /* 0x000000185c007844 */ /* 0x000fe20000000200 */
[----:B------:R-:W-:Y:S06]  /*b4d0*/  BAR.SYNC.DEFER_BLOCKING 0x0 ;  /* 0x0000000000007b1d */ /* 0x000fec0000010000 */
[----:B------:R-:W1:Y:S02]  /*b4e0*/  LDS.128 R88, [R2] ;  /* 0x0000000002587984 */ /* 0x000e640000000c00 */
[----:B------:R-:W-:Y:S06]  /*b4f0*/  BAR.SYNC.DEFER_BLOCKING 0x0 ;  /* 0x0000000000007b1d */ /* 0x000fec0000010000 */
[----:B------:R-:W-:Y:S02]  /*b500*/  STSM.16.M88.4 [R92], R28 ;  /* 0x0000001c5c007844 */ /* 0x000fe40000000200 */
[----:B------:R-:W-:Y:S06]  /*b510*/  BAR.SYNC.DEFER_BLOCKING 0x0 ;  /* 0x0000000000007b1d */ /* 0x000fec0000010000 */
[----:B------:R-:W2:Y:S02]  /*b520*/  LDS.128 R60, [R2] ;  /* 0x00000000023c7984 */ /* 0x000ea40000000c00 */
[----:B------:R-:W-:Y:S06]  /*b530*/  BAR.SYNC.DEFER_BLOCKING 0x0 ;  /* 0x0000000000007b1d */ /* 0x000fec0000010000 */
[----:B------:R-:W-:Y:S02]  /*b540*/  STSM.16.M88.4 [R92], R32 ;  /* 0x000000205c007844 */ /* 0x000fe40000000200 */
[----:B------:R-:W-:Y:S06]  /*b550*/  BAR.SYNC.DEFER_BLOCKING 0x0 ;  /* 0x0000000000007b1d */ /* 0x000fec0000010000 */
[----:B------:R-:W3:Y:S02]  /*b560*/  LDS.128 R56, [R2] ;  /* 0x0000000002387984 */ /* 0x000ee40000000c00 */
[----:B------:R-:W-:Y:S06]  /*b570*/  BAR.SYNC.DEFER_BLOCKING 0x0 ;  /* 0x0000000000007b1d */ /* 0x000fec0000010000 */
[----:B------:R-:W-:Y:S02]  /*b580*/  STSM.16.M88.4 [R92], R36 ;  /* 0x000000245c007844 */ /* 0x000fe40000000200 */
[----:B------:R-:W-:Y:S06]  /*b590*/  BAR.SYNC.DEFER_BLOCKING 0x0 ;  /* 0x0000000000007b1d */ /* 0x000fec0000010000 */
[----:B------:R-:W4:Y:S02]  /*b5a0*/  LDS.128 R52, [R2] ;  /* 0x0000000002347984 */ /* 0x000f240000000c00 */
        /* <DEDUP_REMOVED lines=9> */
[----:B------:R0:W-:Y:S02]  /*b640*/  STSM.16.M88.4 [R92], R48 ;  /* 0x000000305c007844 */ /* 0x0001e40000000200 */
[----:B------:R-:W-:Y:S01]  /*b650*/  BAR.SYNC.DEFER_BLOCKING 0x0 ;  /* 0x0000000000007b1d */ /* 0x000fe20000010000 */
[----:B0-----:R-:W-:-:S05]  /*b660*/  IMAD R48, R152, UR4, RZ ;  /* 0x0000000498307c24 */ /* 0x001fca000f8e02ff */
[----:B------:R-:W-:Y:S02]  /*b670*/  ULDC UR4, c[0x0][0x248] ;  /* 0x0000920000047ab9 */ /* 0x000fe40000000800 */
[----:B------:R-:W-:Y:S01]  /*b680*/  IMAD R49, R0, UR4, RZ ;  /* 0x0000000400317c24 */ /* 0x000fe2000f8e02ff */
[----:B------:R-:W-:Y:S01]  /*b690*/  LEA R3, P6, R48, UR6, 0x1 ;  /* 0x0000000630037c11 */ /* 0x000fe2000f8c08ff */
[----:B------:R-:W-:-:S03]  /*b6a0*/  ULDC UR6, c[0x0][0x248] ;  /* 0x0000920000067ab9 */ /* 0x000fc60000000800 */
[----:B------:R-:W-:Y:S01]  /*b6b0*/  LEA.HI.X.SX32 R48, R48, UR7, 0x1, P6 ;  /* 0x0000000730307c11 */ /* 0x000fe2000b0f0eff */
[----:B------:R-:W-:Y:S01]  /*b6c0*/  ULDC UR7, c[0x0][0x22c] ;  /* 0x00008b0000077ab9 */ /* 0x000fe20000000800 */
[C---:B------:R-:W-:Y:S01]  /*b6d0*/  LEA R50, P6, R49.reuse, R3, 0x1 ;  /* 0x0000000331327211 */ /* 0x040fe200078c08ff */
[----:B------:R-:W0:Y:S03]  /*b6e0*/  LDS.128 R8, [R2] ;  /* 0x0000000002087984 */ /* 0x000e260000000c00 */
[C---:B------:R-:W-:Y:S01]  /*b6f0*/  LEA.HI.X.SX32 R51, R49.reuse, R48, 0x1, P6 ;  /* 0x0000003031337211 */ /* 0x040fe200030f0eff */
[----:B------:R-:W-:Y:S06]  /*b700*/  BAR.SYNC.DEFER_BLOCKING 0x0 ;  /* 0x0000000000007b1d */ /* 0x000fec0000010000 */
[----:B------:R-:W-:Y:S02]  /*b710*/  STSM.16.M88.4 [R92], R120 ;  /* 0x000000785c007844 */ /* 0x000fe40000000200 */
[----:B------:R-:W-:Y:S06]  /*b720*/  BAR.SYNC.DEFER_BLOCKING 0x0 ;  /* 0x0000000000007b1d */ /* 0x000fec0000010000 */
[----:B------:R-:W0:Y:S02]  /*b730*/  LDS.128 R4, [R2] ;  /* 0x0000000002047984 */ /* 0x000e240000000c00 */
        /* <DEDUP_REMOVED lines=9> */
[----:B------:R1:W-:Y:S02]  /*b7d0*/  STSM.16.M88.4 [R92], R64 ;  /* 0x000000405c007844 */ /* 0x0003e40000000200 */
[----:B------:R-:W-:Y:S01]  /*b7e0*/  BAR.SYNC.DEFER_BLOCKING 0x0 ;  /* 0x0000000000007b1d */ /* 0x000fe20000010000 */
[----:B-1----:R-:W-:-:S02]  /*b7f0*/  VIADD R65, R49, UR4 ;  /* 0x0000000431417c36 */ /* 0x002fc40008000000 */
[----:B------:R-:W-:-:S03]  /*b800*/  VIADD R49, R0, 0x5 ;  /* 0x0000000500317836 */ /* 0x000fc60000000000 */
[C---:B------:R-:W-:Y:S01]  /*b810*/  LEA R64, P6, R65.reuse, R3, 0x1 ;  /* 0x0000000341407211 */ /* 0x040fe200078c08ff */
[----:B------:R-:W1:Y:S01]  /*b820*/  LDS.128 R28, [R2] ;  /* 0x00000000021c7984 */ /* 0x000e620000000c00 */
[----:B------:R-:W-:Y:S06]  /*b830*/  BAR.SYNC.DEFER_BLOCKING 0x0 ;  /* 0x0000000000007b1d */ /* 0x000fec0000010000 */
[----:B------:R2:W-:Y:S02]  /*b840*/  STSM.16.M88.4 [R92], R68 ;  /* 0x000000445c007844 */ /* 0x0005e40000000200 */
[----:B------:R-:W-:Y:S01]  /*b850*/  BAR.SYNC.DEFER_BLOCKING 0x0 ;  /* 0x0000000000007b1d */ /* 0x000fe20000010000 */
[C---:B--2---:R-:W-:Y:S01]  /*b860*/  VIADD R68, R65.reuse, UR4 ;  /* 0x0000000441447c36 */ /* 0x044fe20008000000 */
[----:B------:R-:W-:-:S04]  /*b870*/  LEA.HI.X.SX32 R65, R65, R48, 0x1, P6 ;  /* 0x0000003041417211 */ /* 0x000fc800030f0eff */
[----:B------:R-:W-:-:S04]  /*b880*/  LEA R66, P6, R68, R3, 0x1 ;  /* 0x0000000344427211 */ /* 0x000fc800078c08ff */
[C---:B------:R-:W-:Y:S01]  /*b890*/  LEA.HI.X.SX32 R67, R68.reuse, R48, 0x1, P6 ;  /* 0x0000003044437211 */ /* 0x040fe200030f0eff */
[----:B------:R-:W-:Y:S01]  /*b8a0*/  VIADD R68, R68, UR4 ;  /* 0x0000000444447c36 */ /* 0x000fe20008000000 */
[----:B------:R-:W2:Y:S03]  /*b8b0*/  LDS.128 R32, [R2] ;  /* 0x0000000002207984 */ /* 0x000ea60000000c00 */
[----:B------:R-:W-:Y:S01]  /*b8c0*/  VIADD R69, R68, UR4 ;  /* 0x0000000444457c36 */ /* 0x000fe20008000000 */
[----:B------:R-:W-:Y:S06]  /*b8d0*/  BAR.SYNC.DEFER_BLOCKING 0x0 ;  /* 0x0000000000007b1d */ /* 0x000fec0000010000 */
[----:B------:R-:W-:Y:S02]  /*b8e0*/  STSM.16.M88.4 [R92], R72 ;  /* 0x000000485c007844 */ /* 0x000fe40000000200 */
[----:B------:R-:W-:Y:S06]  /*b8f0*/  BAR.SYNC.DEFER_BLOCKING 0x0 ;  /* 0x0000000000007b1d */ /* 0x000fec0000010000 */
[----:B------:R-:W2:Y:S02]  /*b900*/  LDS.128 R36, [R2] ;  /* 0x0000000002247984 */ /* 0x000ea40000000c00 */
        /* <DEDUP_REMOVED lines=11> */
[----:B------:R3:W-:Y:S01]  /*b9c0*/  @P5 STG.E.U16 desc[UR16][R50.64], R88 ;  /* 0x0000005832005986 */ /* 0x0007e2000c101510 */
[----:B------:R-:W-:Y:S01]  /*b9d0*/  ISETP.LT.AND P5, PT, R49, UR5, !P0 ;  /* 0x0000000531007c0c */ /* 0x000fe2000c7a1270 */
[----:B------:R-:W-:Y:S01]  /*b9e0*/  VIADD R49, R0, 0x6 ;  /* 0x0000000600317836 */ /* 0x000fe20000000000 */
[----:B------:R-:W-:Y:S01]  /*b9f0*/  ULDC UR5, c[0x0][0x22c] ;  /* 0x00008b0000057ab9 */ /* 0x000fe20000000800 */
[----:B---3--:R-:W-:-:S02]  /*ba00*/  PRMT R51, R88, 0x7632, R51 ;  /* 0x0000763258337816 */ /* 0x008fc40000000033 */
[----:B------:R-:W-:-:S03]  /*ba10*/  LEA R50, P6, R68, R3, 0x1 ;  /* 0x0000000344327211 */ /* 0x000fc600078c08ff */
[----:B------:R3:W-:Y:S01]  /*ba20*/  @P4 STG.E.U16 desc[UR16][R64.64], R51 ;  /* 0x0000003340004986 */ /* 0x0007e2000c101510 */
[----:B------:R-:W-:Y:S01]  /*ba30*/  ISETP.LT.AND P4, PT, R49, UR5, !P0 ;  /* 0x0000000531007c0c */ /* 0x000fe2000c781270 */
[C---:B------:R-:W-:Y:S01]  /*ba40*/  VIADD R49, R0.reuse, 0x7 ;  /* 0x0000000700317836 */ /* 0x040fe20000000000 */
[----:B------:R-:W-:Y:S01]  /*ba50*/  ULDC UR5, c[0x0][0x22c] ;  /* 0x00008b0000057ab9 */ /* 0x000fe20000000800 */
[----:B------:R4:W-:Y:S03]  /*ba60*/  @P2 STG.E.U16 desc[UR16][R66.64], R89 ;  /* 0x0000005942002986 */ /* 0x0009e6000c101510 */
[----:B------:R-:W-:Y:S01]  /*ba70*/  ISETP.LT.AND P2, PT, R49, UR5, !P0 ;  /* 0x0000000531007c0c */ /* 0x000fe2000c741270 */
[----:B------:R-:W-:Y:S01]  /*ba80*/  VIADD R49, R0, 0x8 ;  /* 0x0000000800317836 */ /* 0x000fe20000000000 */
[----:B------:R-:W-:Y:S01]  /*ba90*/  ULDC UR5, c[0x0][0x22c] ;  /* 0x00008b0000057ab9 */ /* 0x000fe20000000800 */
[----:B---3--:R-:W-:Y:S01]  /*baa0*/  LEA.HI.X.SX32 R51, R68, R48, 0x1, P6 ;  /* 0x0000003044337211 */ /* 0x008fe200030f0eff */
[C---:B------:R-:W-:Y:S01]  /*bab0*/  VIADD R68, R69.reuse, UR4 ;  /* 0x0000000445447c36 */ /* 0x040fe20008000000 */
[----:B------:R-:W-:-:S02]  /*bac0*/  LEA R64, P6, R69, R3, 0x1 ;  /* 0x0000000345407211 */ /* 0x000fc400078c08ff */
[----:B----4-:R-:W-:Y:S02]  /*bad0*/  PRMT R67, R89, 0x7632, R67 ;  /* 0x0000763259437816 */ /* 0x010fe40000000043 */
[-C--:B------:R-:W-:Y:S02]  /*bae0*/  LEA.HI.X.SX32 R65, R69, R48.reuse, 0x1, P6 ;  /* 0x0000003045417211 */ /* 0x080fe400030f0eff */
[----:B------:R-:W-:Y:S01]  /*baf0*/  LEA R66, P6, R68, R3, 0x1 ;  /* 0x0000000344427211 */ /* 0x000fe200078c08ff */
        /* <DEDUP_REMOVED lines=8> */
[C---:B---3--:R-:W-:Y:S01]  /*bb80*/  LEA.HI.X.SX32 R67, R68.reuse, R48, 0x1, P6 ;  /* 0x0000003044437211 */ /* 0x048fe200030f0eff */
[----:B------:R-:W-:Y:S01]  /*bb90*/  VIADD R68, R68, UR4 ;  /* 0x0000000444447c36 */ /* 0x000fe20008000000 */
[----:B------:R-:W-:-:S03]  /*bba0*/  PRMT R51, R90, 0x7632, R51 ;  /* 0x000076325a337816 */ /* 0x000fc60000000033 */
[C---:B----4-:R-:W-:Y:S02]  /*bbb0*/  VIADD R65, R68.reuse, UR4 ;  /* 0x0000000444417c36 */ /* 0x050fe40008000000 */
[----:B------:R3:W-:Y:S01]  /*bbc0*/  @P5 STG.E.U16 desc[UR16][R66.64], R51 ;  /* 0x0000003342005986 */ /* 0x0007e2000c101510 */
[CC--:B------:R-:W-:Y:S02]  /*bbd0*/  LEA R50, P5, R68.reuse, R3.reuse, 0x1 ;  /* 0x0000000344327211 */ /* 0x0c0fe400078a08ff */
[CC--:B------:R-:W-:Y:S01]  /*bbe0*/  LEA R64, P6, R65.reuse, R3.reuse, 0x1 ;  /* 0x0000000341407211 */ /* 0x0c0fe200078c08ff */
[----:B---3--:R-:W-:Y:S01]  /*bbf0*/  VIADD R67, R65, UR4 ;  /* 0x0000000441437c36 */ /* 0x008fe20008000000 */
[-C--:B------:R-:W-:Y:S02]  /*bc00*/  LEA.HI.X.SX32 R51, R68, R48.reuse, 0x1, P5 ;  /* 0x0000003044337211 */ /* 0x080fe400028f0eff */
[----:B------:R-:W-:Y:S01]  /*bc10*/  ISETP.LT.AND P5, PT, R49, UR5, !P0 ;  /* 0x0000000531007c0c */ /* 0x000fe2000c7a1270 */
[C---:B------:R-:W-:Y:S01]  /*bc20*/  VIADD R49, R0.reuse, 0xb ;  /* 0x0000000b00317836 */ /* 0x040fe20000000000 */
[-C--:B------:R-:W-:Y:S01]  /*bc30*/  LEA.HI.X.SX32 R65, R65, R48.reuse, 0x1, P6 ;  /* 0x0000003041417211 */ /* 0x080fe200030f0eff */
[C---:B------:R-:W-:Y:S01]  /*bc40*/  VIADD R68, R67.reuse, UR4 ;  /* 0x0000000443447c36 */ /* 0x040fe20008000000 */
[----:B------:R-:W-:Y:S01]  /*bc50*/  LEA R66, P6, R67, R3, 0x1 ;  /* 0x0000000343427211 */ /* 0x000fe200078c08ff */
[----:B------:R-:W-:Y:S01]  /*bc60*/  ULDC UR5, c[0x0][0x22c] ;  /* 0x00008b0000057ab9 */ /* 0x000fe20000000800 */
[----:B------:R3:W-:Y:S01]  /*bc70*/  @P4 STG.E.U16 desc[UR16][R50.64], R91 ;  /* 0x0000005b32004986 */ /* 0x0007e2000c101510 */
[----:B------:R-:W-:Y:S01]  /*bc80*/  ISETP.LT.AND P4, PT, R49, UR5, !P0 ;  /* 0x0000000531007c0c */ /* 0x000fe2000c781270 */
[----:B------:R-:W-:Y:S01]  /*bc90*/  VIADD R49, R0, 0xc ;  /* 0x0000000c00317836 */ /* 0x000fe20000000000 */
[----:B------:R-:W-:Y:S01]  /*bca0*/  LEA.HI.X.SX32 R67, R67, R48, 0x1, P6 ;  /* 0x0000003043437211 */ /* 0x000fe200030f0eff */
[----:B------:R-:W-:Y:S01]  /*bcb0*/  VIADD R69, R68, UR4 ;  /* 0x0000000444457c36 */ /* 0x000fe20008000000 */
        /* <DEDUP_REMOVED lines=11> */
[----:B---3--:R-:W-:-:S02]  /*bd70*/  LEA.HI.X.SX32 R51, R68, R48, 0x1, P6 ;  /* 0x0000003044337211 */ /* 0x008fc400030f0eff */
[CC--:B------:R-:W-:Y:S02]  /*bd80*/  LEA R64, P6, R69.reuse, R3.reuse, 0x1 ;  /* 0x0000000345407211 */ /* 0x0c0fe400078c08ff */
[----:B----4-:R-:W-:Y:S02]  /*bd90*/  PRMT R67, R60, 0x7632, R67 ;  /* 0x000076323c437816 */ /* 0x010fe40000000043 */
[C---:B------:R-:W-:Y:S01]  /*bda0*/  LEA.HI.X.SX32 R65, R69.reuse, R48, 0x1, P6 ;  /* 0x0000003045417211 */ /* 0x040fe200030f0eff */
[----:B------:R-:W-:Y:S01]  /*bdb0*/  VIADD R69, R69, UR4 ;  /* 0x0000000445457c36 */ /* 0x000fe20008000000 */
[----:B------:R-:W-:Y:S01]  /*bdc0*/  PRMT R68, R61, 0x7632, R68 ;  /* 0x000076323d447816 */ /* 0x000fe20000000044 */
[----:B------:R3:W-:Y:S01]  /*bdd0*/  @P3 STG.E.U16 desc[UR16][R50.64], R67 ;  /* 0x0000004332003986 */ /* 0x0007e2000c101510 */
[----:B------:R-:W-:Y:S01]  /*bde0*/  ISETP.LT.AND P3, PT, R49, UR5, !P0 ;  /* 0x0000000531007c0c */ /* 0x000fe2000c761270 */
[C---:B------:R-:W-:Y:S01]  /*bdf0*/  VIADD R60, R69.reuse, UR4 ;  /* 0x00000004453c7c36 */ /* 0x040fe20008000000 */
[----:B------:R-:W-:Y:S01]  /*be00*/  LEA R66, P6, R69, R3, 0x1 ;  /* 0x0000000345427211 */ /* 0x000fe200078c08ff */
[----:B------:R-:W-:Y:S01]  /*be10*/  VIADD R49, R0, 0xf ;  /* 0x0000000f00317836 */ /* 0x000fe20000000000 */
[----:B------:R4:W-:Y:S01]  /*be20*/  @P5 STG.E.U16 desc[UR16][R64.64], R61 ;  /* 0x0000003d40005986 */ /* 0x0009e2000c101510 */
[----:B------:R-:W-:-:S03]  /*be30*/  ULDC UR5, c[0x0][0x22c] ;  /* 0x00008b0000057ab9 */ /* 0x000fc60000000800 */
[----:B------:R-:W-:Y:S01]  /*be40*/  ISETP.LT.AND P5, PT, R49, UR5, !P0 ;  /* 0x0000000531007c0c */ /* 0x000fe2000c7a1270 */
[----:B------:R-:W-:Y:S01]  /*be50*/  VIADD R49, R0, 0x10 ;  /* 0x0000001000317836 */ /* 0x000fe20000000000 */
[----:B------:R-:W-:Y:S01]  /*be60*/  ULDC UR5, c[0x0][0x22c] ;  /* 0x00008b0000057ab9 */ /* 0x000fe20000000800 */
[----:B---3--:R-:W-:Y:S02]  /*be70*/  LEA.HI.X.SX32 R67, R69, R48, 0x1, P6 ;  /* 0x0000003045437211 */ /* 0x008fe400030f0eff */
[C---:B------:R-:W-:Y:S01]  /*be80*/  LEA R50, P6, R60.reuse, R3, 0x1 ;  /* 0x000000033c327211 */ /* 0x040fe200078c08ff */
[----:B----4-:R-:W-:-:S03]  /*be90*/  VIADD R64, R60, UR4 ;  /* 0x000000043c407c36 */ /* 0x010fc60008000000 */
[-C--:B------:R-:W-:Y:S01]  /*bea0*/  LEA.HI.X.SX32 R51, R60, R48.reuse, 0x1, P6 ;  /* 0x000000303c337211 */ /* 0x080fe200030f0eff */
[----:B------:R3:W-:Y:S01]  /*beb0*/  @P4 STG.E.U16 desc[UR16][R66.64], R68 ;  /* 0x0000004442004986 */ /* 0x0007e2000c101510 */
[----:B------:R-:W-:Y:S01]  /*bec0*/  ISETP.LT.AND P4, PT, R49, UR5, !P0 ;  /* 0x0000000531007c0c */ /* 0x000fe2000c781270 */
[C---:B------:R-:W-:Y:S01]  /*bed0*/  VIADD R65, R64.reuse, UR4 ;  /* 0x0000000440417c36 */ /* 0x040fe20008000000 */
[----:B------:R-:W-:Y:S01]  /*bee0*/  LEA R60, P6, R64, R3, 0x1 ;  /* 0x00000003403c7211 */ /* 0x000fe200078c08ff */
[----:B------:R-:W-:Y:S01]  /*bef0*/  VIADD R49, R0, 0x11 ;  /* 0x0000001100317836 */ /* 0x000fe20000000000 */
[----:B------:R4:W-:Y:S01]  /*bf00*/  @P2 STG.E.U16 desc[UR16][R50.64], R62 ;  /* 0x0000003e32002986 */ /* 0x0009e2000c101510 */
[----:B------:R-:W-:Y:S01]  /*bf10*/  ULDC UR5, c[0x0][0x22c] ;  /* 0x00008b0000057ab9 */ /* 0x000fe20000000800 */
[----:B------:R-:W-:Y:S02]  /*bf20*/  LEA.HI.X.SX32 R61, R64, R48, 0x1, P6 ;  /* 0x00000030403d7211 */ /* 0x000fe400030f0eff */
[----:B------:R-:W-:Y:S01]  /*bf30*/  ISETP.LT.AND P2, PT, R49, UR5, !P0 ;  /* 0x0000000531007c0c */ /* 0x000fe2000c741270 */
[----:B------:R-:W-:Y:S01]  /*bf40*/  VIADD R49, R0, 0x12 ;  /* 0x0000001200317836 */ /* 0x000fe20000000000 */
[----:B------:R-:W-:Y:S01]  /*bf50*/  ULDC UR5, c[0x0][0x22c] ;  /* 0x00008b0000057ab9 */ /* 0x000fe20000000800 */
[----:B---3--:R-:W-:Y:S01]  /*bf60*/  PRMT R67, R62, 0x7632, R67 ;  /* 0x000076323e437816 */ /* 0x008fe20000000043 */
[----:B----4-:R-:W-:-:S04]  /*bf70*/  VIADD R51, R65, UR4 ;  /* 0x0000000441337c36 */ /* 0x010fc80008000000 */
[----:B------:R3:W-:Y:S01]  /*bf80*/  @P1 STG.E.U16 desc[UR16][R60.64], R67 ;  /* 0x000000433c001986 */ /* 0x0007e2000c101510 */
[-C--:B------:R-:W-:Y:S02]  /*bf90*/  LEA R64, P1, R65, R3.reuse, 0x1 ;  /* 0x0000000341407211 */ /* 0x080fe400078208ff */
[----:B------:R-:W-:Y:S02]  /*bfa0*/  LEA R50, P6, R51, R3, 0x1 ;  /* 0x0000000333327211 */ /* 0x000fe400078c08ff */
[-C--:B------:R-:W-:Y:S02]  /*bfb0*/  LEA.HI.X.SX32 R65, R65, R48.reuse, 0x1, P1 ;  /* 0x0000003041417211 */ /* 0x080fe400008f0eff */
[----:B------:R-:W-:Y:S01]  /*bfc0*/  ISETP.LT.AND P1, PT, R49, UR5, !P0 ;  /* 0x0000000531007c0c */ /* 0x000fe2000c721270 */
[----:B------:R-:W-:Y:S01]  /*bfd0*/  VIADD R49, R0, 0x13 ;  /* 0x0000001300317836 */ /* 0x000fe20000000000 */
[----:B------:R-:W-:Y:S01]  /*bfe0*/  ULDC UR5, c[0x0][0x22c] ;  /* 0x00008b0000057ab9 */ /* 0x000fe20000000800 */
[----:B------:R4:W-:Y:S01]  /*bff0*/  @P3 STG.E.U16 desc[UR16][R64.64], R63 ;  /* 0x0000003f40003986 */ /* 0x0009e2000c101510 */
[C---:B---3--:R-:W-:Y:S01]  /*c000*/  VIADD R61, R51.reuse, UR4 ;  /* 0x00000004333d7c36 */ /* 0x048fe20008000000 */
[----:B------:R-:W-:-:S02]  /*c010*/  LEA.HI.X.SX32 R51, R51, R48, 0x1, P6 ;  /* 0x0000003033337211 */ /* 0x000fc400030f0eff */
[----:B------:R-:W-:Y:S01]  /*c020*/  ISETP.LT.AND P3, PT, R49, UR5, !P0 ;  /* 0x0000000531007c0c */ /* 0x000fe2000c761270 */
[C---:B------:R-:W-:Y:S01]  /*c030*/  VIADD R66, R61.reuse, UR4 ;  /* 0x000000043d427c36 */ /* 0x040fe20008000000 */
[CC--:B------:R-:W-:Y:S01]  /*c040*/  LEA R60, P6, R61.reuse, R3.reuse, 0x1 ;  /* 0x000000033d3c7211 */ /* 0x0c0fe200078c08ff */
[----:B------:R-:W-:Y:S01]  /*c050*/  VIADD R49, R0, 0x14 ;  /* 0x0000001400317836 */ /* 0x000fe20000000000 */
[----:B------:R-:W-:Y:S02]  /*c060*/  ULDC UR5, c[0x0][0x22c] ;  /* 0x00008b0000057ab9 */ /* 0x000fe40000000800 */
[----:B------:R-:W-:Y:S02]  /*c070*/  LEA.HI.X.SX32 R61, R61, R48, 0x1, P6 ;  /* 0x000000303d3d7211 */ /* 0x000fe400030f0eff */
[----:B----4-:R-:W-:Y:S01]  /*c080*/  PRMT R65, R63, 0x7632, R65 ;  /* 0x000076323f417816 */ /* 0x010fe20000000041 */
[C---:B------:R-:W-:Y:S01]  /*c090*/  VIADD R64, R66.reuse, UR4 ;  /* 0x0000000442407c36 */ /* 0x040fe20008000000 */
[----:B------:R-:W-:-:S03]  /*c0a0*/  LEA R62, P6, R66, R3, 0x1 ;  /* 0x00000003423e7211 */ /* 0x000fc600078c08ff */
[----:B------:R3:W-:Y:S01]  /*c0b0*/  @P5 STG.E.U16 desc[UR16][R50.64], R65 ;  /* 0x0000004132005986 */ /* 0x0007e2000c101510 */
[----:B------:R-:W-:Y:S02]  /*c0c0*/  LEA.HI.X.SX32 R63, R66, R48, 0x1, P6 ;  /* 0x00000030423f7211 */ /* 0x000fe400030f0eff */
[----:B------:R-:W-:Y:S01]  /*c0d0*/  ISETP.LT.AND P5, PT, R49, UR5, !P0 ;  /* 0x0000000531007c0c */ /* 0x000fe2000c7a1270 */
[C---:B------:R-:W-:Y:S01]  /*c0e0*/  VIADD R49, R0.reuse, 0x15 ;  /* 0x0000001500317836 */ /* 0x040fe20000000000 */
[----:B------:R-:W-:Y:S01]  /*c0f0*/  ULDC UR5, c[0x0][0x22c] ;  /* 0x00008b0000057ab9 */ /* 0x000fe20000000800 */
[----:B------:R4:W-:Y:S03]  /*c100*/  @P4 STG.E.U16 desc[UR16][R60.64], R56 ;  /* 0x000000383c004986 */ /* 0x0009e6000c101510 */
[----:B------:R-:W-:Y:S01]  /*c110*/  ISETP.LT.AND P4, PT, R49, UR5, !P0 ;  /* 0x0000000531007c0c */ /* 0x000fe2000c781270 */
[----:B------:R-:W-:Y:S01]  /*c120*/  VIADD R49, R0, 0x16 ;  /* 0x0000001600317836 */ /* 0x000fe20000000000 */
[----:B------:R-:W-:Y:S01]  /*c130*/  ULDC UR5, c[0x0][0x22c] ;  /* 0x00008b0000057ab9 */ /* 0x000fe20000000800 */
[----:B---3--:R-:W-:-:S04]  /*c140*/  LEA R50, P6, R64, R3, 0x1 ;  /* 0x0000000340327211 */ /* 0x008fc800078c08ff */
[C---:B------:R-:W-:Y:S01]  /*c150*/  LEA.HI.X.SX32 R51, R64.reuse, R48, 0x1, P6 ;  /* 0x0000003040337211 */ /* 0x040fe200030f0eff */
[----:B------:R-:W-:Y:S01]  /*c160*/  VIADD R64, R64, UR4 ;  /* 0x0000000440407c36 */ /* 0x000fe20008000000 */
[----:B----4-:R-:W-:-:S03]  /*c170*/  PRMT R61, R56, 0x7632, R61 ;  /* 0x00007632383d7816 */ /* 0x010fc6000000003d */
[C---:B------:R-:W-:Y:S01]  /*c180*/  VIADD R56, R64.reuse, UR4 ;  /* 0x0000000440387c36 */ /* 0x040fe20008000000 */
        /* <DEDUP_REMOVED lines=10> */
[C---:B------:R-:W-:Y:S02]  /*c230*/  LEA R62, P6, R56.reuse, R3, 0x1 ;  /* 0x00000003383e7211 */ /* 0x040fe400078c08ff */
[----:B----4-:R-:W-:Y:S01]  /*c240*/  PRMT R51, R57, 0x7632, R51 ;  /* 0x0000763239337816 */ /* 0x010fe20000000033 */
[C---:B------:R-:W-:Y:S01]  /*c250*/  VIADD R57, R56.reuse, UR4 ;  /* 0x0000000438397c36 */ /* 0x040fe20008000000 */
[----:B------:R-:W-:-:S03]  /*c260*/  LEA.HI.X.SX32 R63, R56, R48, 0x1, P6 ;  /* 0x00000030383f7211 */ /* 0x000fc600030f0eff */
[----:B------:R3:W-:Y:S01]  /*c270*/  @P3 STG.E.U16 desc[UR16][R60.64], R51 ;  /* 0x000000333c003986 */ /* 0x0007e2000c101510 */
[----:B------:R-:W-:Y:S02]  /*c280*/  LEA R50, P6, R57, R3, 0x1 ;  /* 0x0000000339327211 */ /* 0x000fe400078c08ff */
[----:B------:R-:W-:Y:S01]  /*c290*/  ISETP.LT.AND P3, PT, R49, UR5, !P0 ;  /* 0x0000000531007c0c */ /* 0x000fe2000c761270 */
[----:B------:R-:W-:Y:S01]  /*c2a0*/  VIADD R49, R0, 0x19 ;  /* 0x0000001900317836 */ /* 0x000fe20000000000 */
[----:B------:R4:W-:Y:S01]  /*c2b0*/  @P5 STG.E.U16 desc[UR16][R62.64], R58 ;  /* 0x0000003a3e005986 */ /* 0x0009e2000c101510 */
[----:B------:R-:W-:-:S03]  /*c2c0*/  ULDC UR5, c[0x0][0x22c] ;  /* 0x00008b0000057ab9 */ /* 0x000fc60000000800 */
        /* <DEDUP_REMOVED lines=21> */
[----:B------:R-:W-:Y:S01]  /*c420*/  ULDC UR5, c[0x0][0x22c] ;  /* 0x00008b0000057ab9 */ /* 0x000fe20000000800 */
[C---:B------:R-:W-:Y:S01]  /*c430*/  VIADD R62, R58.reuse, UR4 ;  /* 0x000000043a3e7c36 */ /* 0x040fe20008000000 */
[----:B------:R-:W-:Y:S02]  /*c440*/  LEA.HI.X.SX32 R51, R51, R48, 0x1, P6 ;  /* 0x0000003033337211 */ /* 0x000fe400030f0eff */
[----:B----4-:R-:W-:Y:S02]  /*c450*/  PRMT R57, R59, 0x7632, R57 ;  /* 0x000076323b397816 */ /* 0x010fe40000000039 */
        /* <DEDUP_REMOVED lines=10> */
[-C--:B------:R-:W-:Y:S02]  /*c500*/  LEA R58, P6, R62, R3.reuse, 0x1 ;  /* 0x000000033e3a7211 */ /* 0x080fe400078c08ff */
[----:B----4-:R-:W-:Y:S02]  /*c510*/  PRMT R51, R52, 0x7632, R51 ;  /* 0x0000763234337816 */ /* 0x010fe40000000033 */
[C---:B------:R-:W-:Y:S01]  /*c520*/  LEA.HI.X.SX32 R59, R62.reuse, R48, 0x1, P6 ;  /* 0x000000303e3b7211 */ /* 0x040fe200030f0eff */
[----:B------:R-:W-:Y:S02]  /*c530*/  VIADD R62, R62, UR4 ;  /* 0x000000043e3e7c36 */ /* 0x000fe40008000000 */
        /* <DEDUP_REMOVED lines=10> */
[-C--:B---3--:R-:W-:Y:S02]  /*c5e0*/  LEA.HI.X.SX32 R51, R62, R48.reuse, 0x1, P6 ;  /* 0x000000303e337211 */ /* 0x088fe400030f0eff */
[CC--:B------:R-:W-:Y:S01]  /*c5f0*/  LEA R56, P6, R52.reuse, R3.reuse, 0x1 ;  /* 0x0000000334387211 */ /* 0x0c0fe200078c08ff */
[C---:B----4-:R-:W-:Y:S01]  /*c600*/  VIADD R58, R52.reuse, UR4 ;  /* 0x00000004343a7c36 */ /* 0x050fe20008000000 */
[----:B------:R-:W-:Y:S02]  /*c610*/  PRMT R59, R53, 0x7632, R59 ;  /* 0x00007632353b7816 */ /* 0x000fe4000000003b */
[-C--:B------:R-:W-:Y:S02]  /*c620*/  LEA.HI.X.SX32 R57, R52, R48.reuse, 0x1, P6 ;  /* 0x0000003034397211 */ /* 0x080fe400030f0eff */
[----:B------:R-:W-:Y:S01]  /*c630*/  LEA R52, P6, R58, R3, 0x1 ;  /* 0x000000033a347211 */ /* 0x000fe200078c08ff */
[----:B------:R3:W-:Y:S01]  /*c640*/  @P2 STG.E.U16 desc[UR16][R50.64], R59 ;  /* 0x0000003b32002986 */ /* 0x0007e2000c101510 */
[----:B------:R-:W-:Y:S01]  /*c650*/  ISETP.LT.AND P2, PT, R49, UR5, !P0 ;  /* 0x0000000531007c0c */ /* 0x000fe2000c741270 */
[----:B------:R-:W-:Y:S01]  /*c660*/  VIADD R49, R0, 0x21 ;  /* 0x0000002100317836 */ /* 0x000fe20000000000 */
[C---:B------:R-:W-:Y:S01]  /*c670*/  LEA.HI.X.SX32 R53, R58.reuse, R48, 0x1, P6 ;  /* 0x000000303a357211 */ /* 0x040fe200030f0eff */
[----:B------:R-:W-:Y:S01]  /*c680*/  VIADD R58, R58, UR4 ;  /* 0x000000043a3a7c36 */ /* 0x000fe20008000000 */
[----:B------:R-:W-:Y:S01]  /*c690*/  ULDC UR5, c[0x0][0x22c] ;  /* 0x00008b0000057ab9 */ /* 0x000fe20000000800 */
[----:B------:R4:W-:Y:S01]  /*c6a0*/  @P1 STG.E.U16 desc[UR16][R56.64], R54 ;  /* 0x0000003638001986 */ /* 0x0009e2000c101510 */
[----:B------:R-:W-:Y:S01]  /*c6b0*/  ISETP.LT.AND P1, PT, R49, UR5, !P0 ;  /* 0x0000000531007c0c */ /* 0x000fe2000c721270 */
[----:B------:R-:W-:Y:S01]  /*c6c0*/  VIADD R49, R0, 0x22 ;  /* 0x0000002200317836 */ /* 0x000fe20000000000 */
[----:B------:R-:W-:Y:S01]  /*c6d0*/  ULDC UR5, c[0x0][0x22c] ;  /* 0x00008b0000057ab9 */ /* 0x000fe20000000800 */
[----:B---3--:R-:W-:-:S05]  /*c6e0*/  PRMT R51, R54, 0x7632, R51 ;  /* 0x0000763236337816 */ /* 0x008fca0000000033 */
[----:B------:R3:W-:Y:S01]  /*c6f0*/  @P3 STG.E.U16 desc[UR16][R52.64], R51 ;  /* 0x0000003334003986 */ /* 0x0007e2000c101510 */
[C---:B----4-:R-:W-:Y:S01]  /*c700*/  VIADD R54, R58.reuse, UR4 ;  /* 0x000000043a367c36 */ /* 0x050fe20008000000 */
[----:B------:R-:W-:-:S04]  /*c710*/  LEA R50, P3, R58, R3, 0x1 ;  /* 0x000000033a327211 */ /* 0x000fc800078608ff */
[----:B------:R-:W-:-:S04]  /*c720*/  LEA R56, P6, R54, R3, 0x1 ;  /* 0x0000000336387211 */ /* 0x000fc800078c08ff */
[-C--:B------:R-:W-:Y:S02]  /*c730*/  LEA.HI.X.SX32 R57, R54, R48.reuse, 0x1, P6 ;  /* 0x0000003036397211 */ /* 0x080fe400030f0eff */
[-C--:B---3--:R-:W-:Y:S01]  /*c740*/  LEA.HI.X.SX32 R51, R58, R48.reuse, 0x1, P3 ;  /* 0x000000303a337211 */ /* 0x088fe200018f0eff */
[----:B------:R-:W-:Y:S01]  /*c750*/  VIADD R53, R54, UR4 ;  /* 0x0000000436357c36 */ /* 0x000fe20008000000 */
[----:B------:R-:W-:Y:S01]  /*c760*/  ISETP.LT.AND P3, PT, R49, UR5, !P0 ;  /* 0x0000000531007c0c */ /* 0x000fe2000c761270 */
[C---:B------:R-:W-:Y:S01]  /*c770*/  VIADD R49, R0.reuse, 0x23 ;  /* 0x0000002300317836 */ /* 0x040fe20000000000 */
[----:B------:R-:W-:Y:S01]  /*c780*/  ULDC UR5, c[0x0][0x22c] ;  /* 0x00008b0000057ab9 */ /* 0x000fe20000000800 */
[C---:B------:R-:W-:Y:S01]  /*c790*/  VIADD R54, R53.reuse, UR4 ;  /* 0x0000000435367c36 */ /* 0x040fe20008000000 */
[----:B------:R-:W-:Y:S01]  /*c7a0*/  LEA R52, P6, R53, R3, 0x1 ;  /* 0x0000000335347211 */ /* 0x000fe200078c08ff */
        /* <DEDUP_REMOVED lines=18> */
[----:B----4-:R-:W-:Y:S01]  /*c8d0*/  PRMT R53, R16, 0x7632, R53 ;  /* 0x0000763210357816 */ /* 0x010fe20000000035 */
[----:B------:R-:W-:Y:S01]  /*c8e0*/  VIADD R16, R0, 0x27 ;  /* 0x0000002700107836 */ /* 0x000fe20000000000 */
[CC--:B------:R-:W-:Y:S01]  /*c8f0*/  LEA.HI.X.SX32 R55, R58.reuse, R48.reuse, 0x1, P6 ;  /* 0x000000303a377211 */ /* 0x0c0fe200030f0eff */
[----:B------:R-:W-:Y:S02]  /*c900*/  VIADD R58, R58, UR4 ;  /* 0x000000043a3a7c36 */ /* 0x000fe40008000000 */
[----:B------:R3:W-:Y:S01]  /*c910*/  @P1 STG.E.U16 desc[UR16][R50.64], R53 ;  /* 0x0000003532001986 */ /* 0x0007e2000c101510 */
[----:B------:R-:W-:Y:S01]  /*c920*/  ISETP.LT.AND P1, PT, R49, UR5, !P0 ;  /* 0x0000000531007c0c */ /* 0x000fe2000c721270 */
[C---:B------:R-:W-:Y:S01]  /*c930*/  VIADD R49, R58.reuse, UR4 ;  /* 0x000000043a317c36 */ /* 0x040fe20008000000 */
[----:B------:R-:W-:Y:S01]  /*c940*/  LEA R52, P6, R58, R3, 0x1 ;  /* 0x000000033a347211 */ /* 0x000fe200078c08ff */
[----:B------:R-:W-:Y:S01]  /*c950*/  ULDC UR5, c[0x0][0x22c] ;  /* 0x00008b0000057ab9 */ /* 0x000fe20000000800 */
[----:B------:R4:W-:Y:S01]  /*c960*/  @P3 STG.E.U16 desc[UR16][R54.64], R17 ;  /* 0x0000001136003986 */ /* 0x0009e2000c101510 */
[----:B------:R-:W-:Y:S01]  /*c970*/  ISETP.LT.AND P3, PT, R16, UR5, !P0 ;  /* 0x0000000510007c0c */ /* 0x000fe2000c761270 */
[----:B------:R-:W-:Y:S01]  /*c980*/  VIADD R16, R0, 0x28 ;  /* 0x0000002800107836 */ /* 0x000fe20000000000 */
[----:B------:R-:W-:Y:S01]  /*c990*/  ULDC UR5, c[0x0][0x22c] ;  /* 0x00008b0000057ab9 */ /* 0x000fe20000000800 */
[----:B---3--:R-:W-:-:S02]  /*c9a0*/  LEA.HI.X.SX32 R53, R58, R48, 0x1, P6 ;  /* 0x000000303a357211 */ /* 0x008fc400030f0eff */
[-C--:B------:R-:W-:Y:S02]  /*c9b0*/  LEA R50, P6, R49, R3.reuse, 0x1 ;  /* 0x0000000331327211 */ /* 0x080fe400078c08ff */
[----:B----4-:R-:W-:Y:S01]  /*c9c0*/  PRMT R55, R17, 0x7632, R55 ;  /* 0x0000763211377816 */ /* 0x010fe20000000037 */
[C---:B------:R-:W-:Y:S01]  /*c9d0*/  VIADD R54, R49.reuse, UR4 ;  /* 0x0000000431367c36 */ /* 0x040fe20008000000 */
[-C--:B------:R-:W-:Y:S01]  /*c9e0*/  LEA.HI.X.SX32 R51, R49, R48.reuse, 0x1, P6 ;  /* 0x0000003031337211 */ /* 0x080fe200030f0eff */
[----:B------:R-:W-:Y:S02]  /*c9f0*/  VIADD R49, R0, 0x29 ;  /* 0x0000002900317836 */ /* 0x000fe40000000000 */
[----:B------:R3:W-:Y:S01]  /*ca00*/  @P5 STG.E.U16 desc[UR16][R52.64], R55 ;  /* 0x0000003734005986 */ /* 0x0007e2000c101510 */
[----:B------:R-:W-:Y:S01]  /*ca10*/  ISETP.LT.AND P5, PT, R16, UR5, !P0 ;  /* 0x0000000510007c0c */ /* 0x000fe2000c7a1270 */
[----:B------:R-:W-:Y:S01]  /*ca20*/  ULDC UR5, c[0x0][0x22c] ;  /* 0x00008b0000057ab9 */ /* 0x000fe20000000800 */
[----:B------:R-:W-:Y:S01]  /*ca30*/  LEA R16, P6, R54, R3, 0x1 ;  /* 0x0000000336107211 */ /* 0x000fe200078c08ff */
[----:B------:R4:W-:Y:S01]  /*ca40*/  @P4 STG.E.U16 desc[UR16][R50.64], R18 ;  /* 0x0000001232004986 */ /* 0x0009e2000c101510 */
[----:B------:R-:W-:Y:S01]  /*ca50*/  ISETP.LT.AND P4, PT, R49, UR5, !P0 ;  /* 0x0000000531007c0c */ /* 0x000fe2000c781270 */
[----:B------:R-:W-:Y:S01]  /*ca60*/  VIADD R49, R0, 0x2a ;  /* 0x0000002a00317836 */ /* 0x000fe20000000000 */
[C---:B------:R-:W-:Y:S01]  /*ca70*/  LEA.HI.X.SX32 R17, R54.reuse, R48, 0x1, P6 ;  /* 0x0000003036117211 */ /* 0x040fe200030f0eff */
[----:B------:R-:W-:Y:S01]  /*ca80*/  VIADD R54, R54, UR4 ;  /* 0x0000000436367c36 */ /* 0x000fe20008000000 */
[----:B------:R-:W-:Y:S01]  /*ca90*/  ULDC UR5, c[0x0][0x22c] ;  /* 0x00008b0000057ab9 */ /* 0x000fe20000000800 */
[----:B---3--:R-:W-:-:S02]  /*caa0*/  PRMT R53, R18, 0x7632, R53 ;  /* 0x0000763212357816 */ /* 0x008fc40000000035 */
[----:B----4-:R-:W-:-:S03]  /*cab0*/  VIADD R51, R54, UR4 ;  /* 0x0000000436337c36 */ /* 0x010fc60008000000 */
[----:B------:R3:W-:Y:S01]  /*cac0*/  @P2 STG.E.U16 desc[UR16][R16.64], R53 ;  /* 0x0000003510002986 */ /* 0x0007e2000c101510 */
[-C--:B------:R-:W-:Y:S01]  /*cad0*/  LEA R52, P2, R54, R3.reuse, 0x1 ;  /* 0x0000000336347211 */ /* 0x080fe200078408ff */
[----:B------:R-:W-:Y:S01]  /*cae0*/  VIADD R18, R0, 0x2b ;  /* 0x0000002b00127836 */ /* 0x000fe20000000000 */
[----:B------:R-:W-:Y:S02]  /*caf0*/  LEA R50, P6, R51, R3, 0x1 ;  /* 0x0000000333327211 */ /* 0x000fe400078c08ff */
[-C--:B---3--:R-:W-:Y:S01]  /*cb00*/  LEA.HI.X.SX32 R53, R54, R48.reuse, 0x1, P2 ;  /* 0x0000003036357211 */ /* 0x088fe200010f0eff */
[----:B------:R-:W-:Y:S01]  /*cb10*/  VIADD R17, R0, 0x2c ;  /* 0x0000002c00117836 */ /* 0x000fe20000000000 */
[----:B------:R-:W-:Y:S01]  /*cb20*/  ISETP.LT.AND P2, PT, R49, UR5, !P0 ;  /* 0x0000000531007c0c */ /* 0x000fe2000c741270 */
[----:B------:R-:W-:Y:S02]  /*cb30*/  ULDC UR5, c[0x0][0x22c] ;  /* 0x00008b0000057ab9 */ /* 0x000fe40000000800 */
[----:B------:R3:W-:Y:S01]  /*cb40*/  @P1 STG.E.U16 desc[UR16][R52.64], R19 ;  /* 0x0000001334001986 */ /* 0x0007e2000c101510 */
[----:B------:R-:W-:Y:S01]  /*cb50*/  ISETP.LT.AND P1, PT, R18, UR5, !P0 ;  /* 0x0000000512007c0c */ /* 0x000fe2000c721270 */
[C---:B------:R-:W-:Y:S01]  /*cb60*/  VIADD R18, R51.reuse, UR4 ;  /* 0x0000000433127c36 */ /* 0x040fe20008000000 */
[----:B------:R-:W-:Y:S01]  /*cb70*/  LEA.HI.X.SX32 R51, R51, R48, 0x1, P6 ;  /* 0x0000003033337211 */ /* 0x000fe200030f0eff */
[----:B------:R-:W-:-:S02]  /*cb80*/  ULDC UR5, c[0x0][0x22c] ;  /* 0x00008b0000057ab9 */ /* 0x000fc40000000800 */
[C---:B------:R-:W-:Y:S01]  /*cb90*/  VIADD R49, R18.reuse, UR4 ;  /* 0x0000000412317c36 */ /* 0x040fe20008000000 */
[----:B------:R-:W-:Y:S02]  /*cba0*/  LEA R16, P6, R18, R3, 0x1 ;  /* 0x0000000312107211 */ /* 0x000fe400078c08ff */
[----:B---3--:R-:W-:Y:S01]  /*cbb0*/  PRMT R53, R19, 0x7632, R53 ;  /* 0x0000763213357816 */ /* 0x008fe20000000035 */
[----:B------:R-:W-:Y:S02]  /*cbc0*/  VIADD R19, R0, 0x2d ;  /* 0x0000002d00137836 */ /* 0x000fe40000000000 */
[----:B------:R-:W-:Y:S02]  /*cbd0*/  VIADD R52, R49, UR4 ;  /* 0x0000000431347c36 */ /* 0x000fe40008000000 */
[----:B------:R3:W-:Y:S01]  /*cbe0*/  @P3 STG.E.U16 desc[UR16][R50.64], R53 ;  /* 0x0000003532003986 */ /* 0x0007e2000c101510 */
[----:B------:R-:W-:Y:S01]  /*cbf0*/  ISETP.LT.AND P3, PT, R17, UR5, !P0 ;  /* 0x0000000511007c0c */ /* 0x000fe2000c761270 */
[----:B------:R-:W-:Y:S01]  /*cc00*/  ULDC UR5, c[0x0][0x22c] ;  /* 0x00008b0000057ab9 */ /* 0x000fe20000000800 */
[----:B------:R-:W-:-:S02]  /*cc10*/  LEA.HI.X.SX32 R17, R18, R48, 0x1, P6 ;  /* 0x0000003012117211 */ /* 0x000fc400030f0eff */
[----:B------:R-:W-:-:S03]  /*cc20*/  LEA R18, P6, R49, R3, 0x1 ;  /* 0x0000000331127211 */ /* 0x000fc600078c08ff */
[----:B------:R4:W-:Y:S01]  /*cc30*/  @P5 STG.E.U16 desc[UR16][R16.64], R12 ;  /* 0x0000000c10005986 */ /* 0x0009e2000c101510 */
[----:B------:R-:W-:Y:S01]  /*cc40*/  ISETP.LT.AND P5, PT, R19, UR5, !P0 ;  /* 0x0000000513007c0c */ /* 0x000fe2000c7a1270 */
[----:B------:R-:W-:Y:S01]  /*cc50*/  ULDC UR5, c[0x0][0x22c] ;  /* 0x00008b0000057ab9 */ /* 0x000fe20000000800 */
[----:B------:R-:W-:Y:S01]  /*cc60*/  LEA.HI.X.SX32 R19, R49, R48, 0x1, P6 ;  /* 0x0000003031137211 */ /* 0x000fe200030f0eff */
[----:B------:R-:W-:Y:S01]  /*cc70*/  VIADD R49, R0, 0x2e ;  /* 0x0000002e00317836 */ /* 0x000fe20000000000 */
[----:B---3--:R-:W-:-:S04]  /*cc80*/  LEA R50, P6, R52, R3, 0x1 ;  /* 0x0000000334327211 */ /* 0x008fc800078c08ff */
[C---:B------:R-:W-:Y:S01]  /*cc90*/  LEA.HI.X.SX32 R51, R52.reuse, R48, 0x1, P6 ;  /* 0x0000003034337211 */ /* 0x040fe200030f0eff */
[----:B------:R-:W-:Y:S01]  /*cca0*/  VIADD R52, R52, UR4 ;  /* 0x0000000434347c36 */ /* 0x000fe20008000000 */
[----:B----4-:R-:W-:Y:S01]  /*ccb0*/  PRMT R17, R12, 0x7632, R17 ;  /* 0x000076320c117816 */ /* 0x010fe20000000011 */
[----:B------:R-:W-:-:S03]  /*ccc0*/  VIADD R12, R0, 0x2f ;  /* 0x0000002f000c7836 */ /* 0x000fc60000000000 */
[CC--:B------:R-:W-:Y:S01]  /*ccd0*/  LEA R16, P6, R52.reuse, R3.reuse, 0x1 ;  /* 0x0000000334107211 */ /* 0x0c0fe200078c08ff */
[----:B------:R3:W-:Y:S01]  /*cce0*/  @P4 STG.E.U16 desc[UR16][R18.64], R17 ;  /* 0x0000001112004986 */ /* 0x0007e2000c101510 */
[----:B------:R-:W-:Y:S01]  /*ccf0*/  ISETP.LT.AND P4, PT, R49, UR5, !P0 ;  /* 0x0000000531007c0c */ /* 0x000fe2000c781270 */
[----:B------:R-:W-:Y:S01]  /*cd00*/  VIADD R49, R52, UR4 ;  /* 0x0000000434317c36 */ /* 0x000fe20008000000 */
[----:B------:R-:W-:Y:S01]  /*cd10*/  ULDC UR5, c[0x0][0x22c] ;  /* 0x00008b0000057ab9 */ /* 0x000fe20000000800 */
[----:B------:R4:W-:Y:S01]  /*cd20*/  @P2 STG.E.U16 desc[UR16][R50.64], R13 ;  /* 0x0000000d32002986 */ /* 0x0009e2000c101510 */
[----:B------:R-:W-:Y:S01]  /*cd30*/  ISETP.LT.AND P2, PT, R12, UR5, !P0 ;  /* 0x000000050c007c0c */ /* 0x000fe2000c741270 */
[----:B------:R-:W-:Y:S01]  /*cd40*/  VIADD R12, R0, 0x30 ;  /* 0x00000030000c7836 */ /* 0x000fe20000000000 */
[----:B------:R-:W-:Y:S01]  /*cd50*/  ULDC UR5, c[0x0][0x22c] ;  /* 0x00008b0000057ab9 */ /* 0x000fe20000000800 */
[----:B---3--:R-:W-:Y:S02]  /*cd60*/  LEA.HI.X.SX32 R17, R52, R48, 0x1, P6 ;  /* 0x0000003034117211 */ /* 0x008fe400030f0eff */
[----:B------:R-:W-:-:S02]  /*cd70*/  LEA R18, P6, R49, R3, 0x1 ;  /* 0x0000000331127211 */ /* 0x000fc400078c08ff */
        /* <DEDUP_REMOVED lines=30> */
[----:B------:R-:W-:-:S03]  /*cf60*/  LEA R12, P6, R14, R3, 0x1 ;  /* 0x000000030e0c7211 */ /* 0x000fc600078c08ff */
[----:B------:R-:W-:Y:S01]  /*cf70*/  VIADD R50, R49, UR4 ;  /* 0x0000000431327c36 */ /* 0x000fe20008000000 */
[----:B---3--:R-:W-:Y:S01]  /*cf80*/  PRMT R17, R15, 0x7632, R17 ;  /* 0x000076320f117816 */ /* 0x008fe20000000011 */
[----:B------:R-:W-:-:S04]  /*cf90*/  VIADD R15, R0, 0x35 ;  /* 0x00000035000f7836 */ /* 0x000fc80000000000 */
[----:B------:R3:W-:Y:S01]  /*cfa0*/  @P2 STG.E.U16 desc[UR16][R18.64], R17 ;  /* 0x0000001112002986 */ /* 0x0007e2000c101510 */
[----:B------:R-:W-:Y:S01]  /*cfb0*/  ISETP.LT.AND P2, PT, R13, UR5, !P0 ;  /* 0x000000050d007c0c */ /* 0x000fe2000c741270 */
[----:B------:R-:W-:Y:S01]  /*cfc0*/  ULDC UR5, c[0x0][0x22c] ;  /* 0x00008b0000057ab9 */ /* 0x000fe20000000800 */
[----:B------:R-:W-:Y:S02]  /*cfd0*/  LEA.HI.X.SX32 R13, R14, R48, 0x1, P6 ;  /* 0x000000300e0d7211 */ /* 0x000fe400030f0eff */
[----:B------:R-:W-:-:S03]  /*cfe0*/  LEA R14, P6, R49, R3, 0x1 ;  /* 0x00000003310e7211 */ /* 0x000fc600078c08ff */
[----:B0-----:R0:W-:Y:S01]  /*cff0*/  @P1 STG.E.U16 desc[UR16][R12.64], R8 ;  /* 0x000000080c001986 */ /* 0x0011e2000c101510 */
[----:B------:R-:W-:Y:S01]  /*d000*/  ISETP.LT.AND P1, PT, R15, UR5, !P0 ;  /* 0x000000050f007c0c */ /* 0x000fe2000c721270 */
[----:B------:R-:W-:Y:S01]  /*d010*/  ULDC UR5, c[0x0][0x22c] ;  /* 0x00008b0000057ab9 */ /* 0x000fe20000000800 */
[-C--:B------:R-:W-:Y:S01]  /*d020*/  LEA.HI.X.SX32 R15, R49, R48.reuse, 0x1, P6 ;  /* 0x00000030310f7211 */ /* 0x080fe200030f0eff */
[----:B---3--:R-:W-:Y:S01]  /*d030*/  VIADD R18, R0, 0x36 ;  /* 0x0000003600127836 */ /* 0x008fe20000000000 */
[C---:B------:R-:W-:Y:S02]  /*d040*/  LEA R16, P6, R50.reuse, R3, 0x1 ;  /* 0x0000000332107211 */ /* 0x040fe400078c08ff */
[----:B------:R-:W-:Y:S02]  /*d050*/  PRMT R19, R9, 0x7632, R19 ;  /* 0x0000763209137816 */ /* 0x000fe40000000013 */
[C---:B------:R-:W-:Y:S01]  /*d060*/  LEA.HI.X.SX32 R17, R50.reuse, R48, 0x1, P6 ;  /* 0x0000003032117211 */ /* 0x040fe200030f0eff */
[----:B------:R-:W-:Y:S01]  /*d070*/  VIADD R50, R50, UR4 ;  /* 0x0000000432327c36 */ /* 0x000fe20008000000 */
[----:B0-----:R-:W-:Y:S01]  /*d080*/  PRMT R13, R8, 0x7632, R13 ;  /* 0x00007632080d7816 */ /* 0x001fe2000000000d */
[----:B------:R-:W-:-:S03]  /*d090*/  VIADD R8, R0, 0x37 ;  /* 0x0000003700087836 */ /* 0x000fc60000000000 */
[-C--:B------:R-:W-:Y:S01]  /*d0a0*/  LEA R12, P6, R50, R3.reuse, 0x1 ;  /* 0x00000003320c7211 */ /* 0x080fe200078c08ff */
        /* <DEDUP_REMOVED lines=8> */
[----:B0-----:R-:W-:Y:S02]  /*d130*/  LEA.HI.X.SX32 R13, R50, R48, 0x1, P6 ;  /* 0x00000030320d7211 */ /* 0x001fe400030f0eff */
[C---:B------:R-:W-:Y:S01]  /*d140*/  LEA R14, P6, R18.reuse, R3, 0x1 ;  /* 0x00000003120e7211 */ /* 0x040fe200078c08ff */
[----:B---3--:R-:W-:-:S02]  /*d150*/  VIADD R17, R18, UR4 ;  /* 0x0000000412117c36 */ /* 0x008fc40008000000 */
[----:B------:R0:W-:Y:S01]  /*d160*/  @P4 STG.E.U16 desc[UR16][R12.64], R19 ;  /* 0x000000130c004986 */ /* 0x0001e2000c101510 */
[-C--:B------:R-:W-:Y:S01]  /*d170*/  LEA.HI.X.SX32 R15, R18, R48.reuse, 0x1, P6 ;  /* 0x00000030120f7211 */ /* 0x080fe200030f0eff */
[----:B------:R-:W-:Y:S01]  /*d180*/  VIADD R16, R0, 0x39 ;  /* 0x0000003900107836 */ /* 0x000fe20000000000 */
[----:B------:R-:W-:Y:S01]  /*d190*/  ISETP.LT.AND P4, PT, R8, UR5, !P0 ;  /* 0x0000000508007c0c */ /* 0x000fe2000c781270 */
[----:B------:R-:W-:Y:S01]  /*d1a0*/  ULDC UR5, c[0x0][0x22c] ;  /* 0x00008b0000057ab9 */ /* 0x000fe20000000800 */
[C---:B------:R-:W-:Y:S01]  /*d1b0*/  LEA R8, P6, R17.reuse, R3, 0x1 ;  /* 0x0000000311087211 */ /* 0x040fe200078c08ff */
[----:B------:R3:W-:Y:S01]  /*d1c0*/  @P2 STG.E.U16 desc[UR16][R14.64], R10 ;  /* 0x0000000a0e002986 */ /* 0x0007e2000c101510 */
[----:B------:R-:W-:Y:S01]  /*d1d0*/  ISETP.LT.AND P2, PT, R16, UR5, !P0 ;  /* 0x0000000510007c0c */ /* 0x000fe2000c741270 */
[----:B------:R-:W-:Y:S01]  /*d1e0*/  VIADD R16, R0, 0x3a ;  /* 0x0000003a00107836 */ /* 0x000fe20000000000 */
[C---:B------:R-:W-:Y:S01]  /*d1f0*/  LEA.HI.X.SX32 R9, R17.reuse, R48, 0x1, P6 ;  /* 0x0000003011097211 */ /* 0x040fe200030f0eff */
[----:B------:R-:W-:Y:S01]  /*d200*/  VIADD R17, R17, UR4 ;  /* 0x0000000411117c36 */ /* 0x000fe20008000000 */
[----:B------:R-:W-:Y:S01]  /*d210*/  ULDC UR5, c[0x0][0x22c] ;  /* 0x00008b0000057ab9 */ /* 0x000fe20000000800 */
[----:B0-----:R-:W-:-:S05]  /*d220*/  PRMT R13, R10, 0x7632, R13 ;  /* 0x000076320a0d7816 */ /* 0x001fca000000000d */
[----:B------:R0:W-:Y:S01]  /*d230*/  @P1 STG.E.U16 desc[UR16][R8.64], R13 ;  /* 0x0000000d08001986 */ /* 0x0001e2000c101510 */
[C---:B------:R-:W-:Y:S01]  /*d240*/  LEA R12, P1, R17.reuse, R3, 0x1 ;  /* 0x00000003110c7211 */ /* 0x040fe200078208ff */
[----:B---3--:R-:W-:Y:S02]  /*d250*/  VIADD R15, R17, UR4 ;  /* 0x00000004110f7c36 */ /* 0x008fe40008000000 */
[----:B------:R-:W-:-:S03]  /*d260*/  VIADD R10, R0, 0x3b ;  /* 0x0000003b000a7836 */ /* 0x000fc60000000000 */
[----:B------:R-:W-:Y:S02]  /*d270*/  LEA R14, P6, R15, R3, 0x1 ;  /* 0x000000030f0e7211 */ /* 0x000fe400078c08ff */
[-C--:B0-----:R-:W-:Y:S01]  /*d280*/  LEA.HI.X.SX32 R13, R17, R48.reuse, 0x1, P1 ;  /* 0x00000030110d7211 */ /* 0x081fe200008f0eff */
        /* <DEDUP_REMOVED lines=11> */
[----:B0-----:R-:W-:Y:S01]  /*d340*/  PRMT R13, R11, 0x7632, R13 ;  /* 0x000076320b0d7816 */ /* 0x001fe2000000000d */
[----:B------:R-:W-:-:S04]  /*d350*/  VIADD R11, R0, 0x3d ;  /* 0x0000003d000b7836 */ /* 0x000fc80000000000 */
[----:B------:R0:W-:Y:S01]  /*d360*/  @P5 STG.E.U16 desc[UR16][R14.64], R13 ;  /* 0x0000000d0e005986 */ /* 0x0001e2000c101510 */
[----:B------:R-:W-:Y:S01]  /*d370*/  ISETP.LT.AND P5, PT, R9, UR5, !P0 ;  /* 0x0000000509007c0c */ /* 0x000fe2000c7a1270 */
[----:B------:R-:W-:Y:S01]  /*d380*/  ULDC UR5, c[0x0][0x22c] ;  /* 0x00008b0000057ab9 */ /* 0x000fe20000000800 */
[----:B------:R-:W-:Y:S02]  /*d390*/  LEA.HI.X.SX32 R9, R10, R48, 0x1, P6 ;  /* 0x000000300a097211 */ /* 0x000fe400030f0eff */
[----:B------:R-:W-:-:S03]  /*d3a0*/  LEA R10, P6, R16, R3, 0x1 ;  /* 0x00000003100a7211 */ /* 0x000fc600078c08ff */
[----:B------:R3:W-:Y:S01]  /*d3b0*/  @P4 STG.E.U16 desc[UR16][R8.64], R4 ;  /* 0x0000000408004986 */ /* 0x0007e2000c101510 */
[----:B------:R-:W-:Y:S01]  /*d3c0*/  ISETP.LT.AND P4, PT, R11, UR5, !P0 ;  /* 0x000000050b007c0c */ /* 0x000fe2000c781270 */
[----:B------:R-:W-:Y:S01]  /*d3d0*/  ULDC UR5, c[0x0][0x22c] ;  /* 0x00008b0000057ab9 */ /* 0x000fe20000000800 */
[-C--:B------:R-:W-:Y:S01]  /*d3e0*/  LEA.HI.X.SX32 R11, R16, R48.reuse, 0x1, P6 ;  /* 0x00000030100b7211 */ /* 0x080fe200030f0eff */
[----:B0-----:R-:W-:Y:S01]  /*d3f0*/  VIADD R14, R0, 0x3e ;  /* 0x0000003e000e7836 */ /* 0x001fe20000000000 */
[----:B------:R-:W-:Y:S02]  /*d400*/  LEA R12, P6, R17, R3, 0x1 ;  /* 0x00000003110c7211 */ /* 0x000fe400078c08ff */
[----:B------:R-:W-:Y:S02]  /*d410*/  PRMT R15, R5, 0x7632, R15 ;  /* 0x00007632050f7816 */ /* 0x000fe4000000000f */
[C---:B------:R-:W-:Y:S01]  /*d420*/  LEA.HI.X.SX32 R13, R17.reuse, R48, 0x1, P6 ;  /* 0x00000030110d7211 */ /* 0x040fe200030f0eff */
[----:B------:R-:W-:Y:S01]  /*d430*/  VIADD R17, R17, UR4 ;  /* 0x0000000411117c36 */ /* 0x000fe20008000000 */
[----:B---3--:R-:W-:Y:S01]  /*d440*/  PRMT R9, R4, 0x7632, R9 ;  /* 0x0000763204097816 */ /* 0x008fe20000000009 */
[----:B------:R-:W-:-:S03]  /*d450*/  VIADD R4, R0, 0x3f ;  /* 0x0000003f00047836 */ /* 0x000fc60000000000 */
[CC--:B------:R-:W-:Y:S01]  /*d460*/  LEA R8, P6, R17.reuse, R3.reuse, 0x1 ;  /* 0x0000000311087211 */ /* 0x0c0fe200078c08ff */
[----:B------:R0:W-:Y:S01]  /*d470*/  @P2 STG.E.U16 desc[UR16][R10.64], R9 ;  /* 0x000000090a002986 */ /* 0x0001e2000c101510 */
[----:B------:R-:W-:Y:S01]  /*d480*/  ISETP.LT.AND P2, PT, R14, UR5, !P0 ;  /* 0x000000050e007c0c */ /* 0x000fe2000c741270 */
[C---:B------:R-:W-:Y:S01]  /*d490*/  VIADD R14, R17.reuse, UR4 ;  /* 0x00000004110e7c36 */ /* 0x040fe20008000000 */
[----:B------:R-:W-:Y:S01]  /*d4a0*/  ULDC UR5, c[0x0][0x22c] ;  /* 0x00008b0000057ab9 */ /* 0x000fe20000000800 */
[----:B------:R3:W-:Y:S01]  /*d4b0*/  @P1 STG.E.U16 desc[UR16][R12.64], R5 ;  /* 0x000000050c001986 */ /* 0x0007e2000c101510 */
[----:B------:R-:W-:Y:S01]  /*d4c0*/  ISETP.LT.AND P1, PT, R4, UR5, !P0 ;  /* 0x0000000504007c0c */ /* 0x000fe2000c721270 */
[----:B------:R-:W-:Y:S01]  /*d4d0*/  VIADD R4, R0, 0x40 ;  /* 0x0000004000047836 */ /* 0x000fe20000000000 */
[----:B------:R-:W-:Y:S01]  /*d4e0*/  ULDC UR5, c[0x0][0x22c] ;  /* 0x00008b0000057ab9 */ /* 0x000fe20000000800 */
[----:B0-----:R-:W-:Y:S02]  /*d4f0*/  LEA.HI.X.SX32 R9, R17, R48, 0x1, P6 ;  /* 0x0000003011097211 */ /* 0x001fe400030f0eff */
[C---:B------:R-:W-:Y:S01]  /*d500*/  LEA R10, P6, R14.reuse, R3, 0x1 ;  /* 0x000000030e0a7211 */ /* 0x040fe200078c08ff */
[----:B------:R0:W4:Y:S01]  /*d510*/  LDS.128 R16, [R2] ;  /* 0x0000000002107984 */ /* 0x0001220000000c00 */
[----:B---3--:R-:W-:-:S02]  /*d520*/  VIADD R13, R14, UR4 ;  /* 0x000000040e0d7c36 */ /* 0x008fc40008000000 */
[-C--:B------:R-:W-:Y:S01]  /*d530*/  LEA.HI.X.SX32 R11, R14, R48.reuse, 0x1, P6 ;  /* 0x000000300e0b7211 */ /* 0x080fe200030f0eff */
[----:B------:R3:W-:Y:S01]  /*d540*/  @P3 STG.E.U16 desc[UR16][R8.64], R15 ;  /* 0x0000000f08003986 */ /* 0x0007e2000c101510 */
[----:B------:R-:W-:Y:S01]  /*d550*/  ISETP.LT.AND P3, PT, R4, UR5, !P0 ;  /* 0x0000000504007c0c */ /* 0x000fe2000c761270 */
[C---:B------:R-:W-:Y:S01]  /*d560*/  VIADD R12, R0.reuse, 0x41 ;  /* 0x00000041000c7836 */ /* 0x040fe20000000000 */
[C---:B------:R-:W-:Y:S01]  /*d570*/  LEA R4, P6, R13.reuse, R3, 0x1 ;  /* 0x000000030d047211 */ /* 0x040fe200078c08ff */
[----:B------:R1:W-:Y:S01]  /*d580*/  @P5 STG.E.U16 desc[UR16][R10.64], R6 ;  /* 0x000000060a005986 */ /* 0x0003e2000c101510 */
[----:B------:R-:W-:Y:S01]  /*d590*/  ULDC UR5, c[0x0][0x22c] ;  /* 0x00008b0000057ab9 */ /* 0x000fe20000000800 */
[----:B0-----:R-:W-:Y:S01]  /*d5a0*/  VIADD R2, R0, 0x7b ;  /* 0x0000007b00027836 */ /* 0x001fe20000000000 */
[C---:B------:R-:W-:Y:S01]  /*d5b0*/  LEA.HI.X.SX32 R5, R13.reuse, R48, 0x1, P6 ;  /* 0x000000300d057211 */ /* 0x040fe200030f0eff */
[----:B------:R-:W-:Y:S01]  /*d5c0*/  VIADD R13, R13, UR4 ;  /* 0x000000040d0d7c36 */ /* 0x000fe20008000000 */
[----:B------:R-:W-:Y:S01]  /*d5d0*/  ISETP.LT.AND P5, PT, R12, UR5, !P0 ;  /* 0x000000050c007c0c */ /* 0x000fe2000c7a1270 */
[----:B------:R-:W-:Y:S01]  /*d5e0*/  VIADD R12, R0, 0x42 ;  /* 0x00000042000c7836 */ /* 0x000fe20000000000 */
[----:B------:R-:W-:Y:S01]  /*d5f0*/  ULDC UR5, c[0x0][0x22c] ;  /* 0x00008b0000057ab9 */ /* 0x000fe20000000800 */
[----:B---3--:R-:W-:Y:S01]  /*d600*/  PRMT R9, R6, 0x7632, R9 ;  /* 0x0000763206097816 */ /* 0x008fe20000000009 */
[----:B------:R-:W-:-:S02]  /*d610*/  VIADD R15, R0, 0x7e ;  /* 0x0000007e000f7836 */ /* 0x000fc40000000000 */
[C---:B-1----:R-:W-:Y:S02]  /*d620*/  VIADD R11, R13.reuse, UR4 ;  /* 0x000000040d0b7c36 */ /* 0x042fe40008000000 */
[----:B------:R0:W-:Y:S01]  /*d630*/  @P4 STG.E.U16 desc[UR16][R4.64], R9 ;  /* 0x0000000904004986 */ /* 0x0001e2000c101510 */
[-C--:B------:R-:W-:Y:S01]  /*d640*/  LEA R8, P4, R13, R3.reuse, 0x1 ;  /* 0x000000030d087211 */ /* 0x080fe200078808ff */
[C---:B------:R-:W-:Y:S01]  /*d650*/  VIADD R6, R0.reuse, 0x43 ;  /* 0x0000004300067836 */ /* 0x040fe20000000000 */
[----:B------:R-:W-:Y:S02]  /*d660*/  LEA R10, P6, R11, R3, 0x1 ;  /* 0x000000030b0a7211 */ /* 0x000fe400078c08ff */
[----:B0-----:R-:W-:Y:S01]  /*d670*/  LEA.HI.X.SX32 R9, R13, R48, 0x1, P4 ;  /* 0x000000300d097211 */ /* 0x001fe200020f0eff */
[----:B------:R-:W-:Y:S01]  /*d680*/  VIADD R5, R0, 0x44 ;  /* 0x0000004400057836 */ /* 0x000fe20000000000 */
[----:B------:R-:W-:Y:S01]  /*d690*/  ISETP.LT.AND P4, PT, R12, UR5, !P0 ;  /* 0x000000050c007c0c */ /* 0x000fe2000c781270 */
[----:B------:R-:W-:-:S02]  /*d6a0*/  ULDC UR5, c[0x0][0x22c] ;  /* 0x00008b0000057ab9 */ /* 0x000fc40000000800 */
[----:B------:R0:W-:Y:S01]  /*d6b0*/  @P2 STG.E.U16 desc[UR16][R8.64], R7 ;  /* 0x0000000708002986 */ /* 0x0001e2000c101510 */
[----:B------:R-:W-:Y:S01]  /*d6c0*/  ISETP.LT.AND P2, PT, R6, UR5, !P0 ;  /* 0x0000000506007c0c */ /* 0x000fe2000c741270 */
[C---:B------:R-:W-:Y:S01]  /*d6d0*/  VIADD R6, R11.reuse, UR4 ;  /* 0x000000040b067c36 */ /* 0x040fe20008000000 */
[----:B------:R-:W-:Y:S01]  /*d6e0*/  LEA.HI.X.SX32 R11, R11, R48, 0x1, P6 ;  /* 0x000000300b0b7211 */ /* 0x000fe200030f0eff */
[----:B------:R-:W-:Y:S02]  /*d6f0*/  ULDC UR5, c[0x0][0x22c] ;  /* 0x00008b0000057ab9 */ /* 0x000fe40000000800 */
        /* <DEDUP_REMOVED lines=15> */
[C---:B------:R-:W-:Y:S02]  /*d7f0*/  LEA R8, P6, R13.reuse, R3, 0x1 ;  /* 0x000000030d087211 */ /* 0x040fe400078c08ff */
[----:B------:R-:W-:Y:S02]  /*d800*/  PRMT R12, R20, 0x7632, R12 ;  /* 0x00007632140c7816 */ /* 0x000fe4000000000c */
[C---:B------:R-:W-:Y:S01]  /*d810*/  LEA.HI.X.SX32 R9, R13.reuse, R48, 0x1, P6 ;  /* 0x000000300d097211 */ /* 0x040fe200030f0eff */
[----:B------:R-:W-:-:S02]  /*d820*/  VIADD R13, R13, UR4 ;  /* 0x000000040d0d7c36 */ /* 0x000fc40008000000 */
[----:B-1----:R-:W-:Y:S01]  /*d830*/  VIADD R5, R0, 0x47 ;  /* 0x0000004700057836 */ /* 0x002fe20000000000 */
        /* <DEDUP_REMOVED lines=8> */
[----:B------:R-:W-:Y:S01]  /*d8c0*/  LEA.HI.X.SX32 R5, R13, R48, 0x1, P6 ;  /* 0x000000300d057211 */ /* 0x000fe200030f0eff */
[----:B------:R-:W-:Y:S01]  /*d8d0*/  ULDC UR5, c[0x0][0x22c] ;  /* 0x00008b0000057ab9 */ /* 0x000fe20000000800 */
[----:B------:R-:W-:-:S02]  /*d8e0*/  PRMT R13, R23, 0x7632, R13 ;  /* 0x00007632170d7816 */ /* 0x000fc4000000000d */
[C---:B0-----:R-:W-:Y:S01]  /*d8f0*/  LEA R6, P6, R11.reuse, R3, 0x1 ;  /* 0x000000030b067211 */ /* 0x041fe200078c08ff */
[----:B------:R-:W-:-:S03]  /*d900*/  VIADD R12, R11, UR4 ;  /* 0x000000040b0c7c36 */ /* 0x000fc60008000000 */
[----:B------:R-:W-:Y:S02]  /*d910*/  LEA.HI.X.SX32 R7, R11, R48, 0x1, P6 ;  /* 0x000000300b077211 */ /* 0x000fe400030f0eff */
[----:B-1----:R-:W-:Y:S02]  /*d920*/  PRMT R9, R21, 0x7632, R9 ;  /* 0x0000763215097816 */ /* 0x002fe40000000009 */
[----:B------:R-:W-:-:S03]  /*d930*/  LEA R8, P6, R12, R3, 0x1 ;  /* 0x000000030c087211 */ /* 0x000fc600078c08ff */
[----:B------:R0:W-:Y:S01]  /*d940*/  @P2 STG.E.U16 desc[UR16][R4.64], R9 ;  /* 0x0000000904002986 */ /* 0x0001e2000c101510 */
[----:B------:R-:W-:Y:S01]  /*d950*/  ISETP.LT.AND P2, PT, R10, UR5, !P0 ;  /* 0x000000050a007c0c */ /* 0x000fe2000c741270 */
[----:B------:R-:W-:Y:S01]  /*d960*/  VIADD R10, R0, 0x49 ;  /* 0x00000049000a7836 */ /* 0x000fe20000000000 */
[----:B------:R-:W-:Y:S01]  /*d970*/  ULDC UR5, c[0x0][0x22c] ;  /* 0x00008b0000057ab9 */ /* 0x000fe20000000800 */
[----:B------:R1:W-:Y:S03]  /*d980*/  @P1 STG.E.U16 desc[UR16][R6.64], R22 ;  /* 0x0000001606001986 */ /* 0x0003e6000c101510 */
[----:B------:R-:W-:Y:S01]  /*d990*/  ISETP.LT.AND P1, PT, R10, UR5, !P0 ;  /* 0x000000050a007c0c */ /* 0x000fe2000c721270 */
[----:B------:R-:W-:Y:S01]  /*d9a0*/  VIADD R10, R0, 0x4a ;  /* 0x0000004a000a7836 */ /* 0x000fe20000000000 */
[----:B------:R-:W-:Y:S01]  /*d9b0*/  ULDC UR5, c[0x0][0x22c] ;  /* 0x00008b0000057ab9 */ /* 0x000fe20000000800 */
[C---:B0-----:R-:W-:Y:S01]  /*d9c0*/  LEA.HI.X.SX32 R9, R12.reuse, R48, 0x1, P6 ;  /* 0x000000300c097211 */ /* 0x041fe200030f0eff */
[----:B------:R-:W-:Y:S01]  /*d9d0*/  VIADD R12, R12, UR4 ;  /* 0x000000040c0c7c36 */ /* 0x000fe20008000000 */
[----:B------:R-:W-:Y:S01]  /*d9e0*/  PRMT R5, R22, 0x7632, R5 ;  /* 0x0000763216057816 */ /* 0x000fe20000000005 */
[----:B-1----:R-:W-:-:S02]  /*d9f0*/  VIADD R7, R0, 0x4b ;  /* 0x0000004b00077836 */ /* 0x002fc40000000000 */
[C---:B------:R-:W-:Y:S02]  /*da00*/  VIADD R11, R12.reuse, UR4 ;  /* 0x000000040c0b7c36 */ /* 0x040fe40008000000 */
[----:B------:R0:W-:Y:S01]  /*da10*/  @P3 STG.E.U16 desc[UR16][R8.64], R5 ;  /* 0x0000000508003986 */ /* 0x0001e2000c101510 */
[CC--:B------:R-:W-:Y:S02]  /*da20*/  LEA R4, P3, R12.reuse, R3.reuse, 0x1 ;  /* 0x000000030c047211 */ /* 0x0c0fe400078608ff */
[CC--:B------:R-:W-:Y:S02]  /*da30*/  LEA R6, P6, R11.reuse, R3.reuse, 0x1 ;  /* 0x000000030b067211 */ /* 0x0c0fe400078c08ff */
[-C--:B0-----:R-:W-:Y:S01]  /*da40*/  LEA.HI.X.SX32 R5, R12, R48.reuse, 0x1, P3 ;  /* 0x000000300c057211 */ /* 0x081fe200018f0eff */
[----:B------:R-:W-:Y:S01]  /*da50*/  VIADD R9, R0, 0x4c ;  /* 0x0000004c00097836 */ /* 0x000fe20000000000 */
[----:B------:R-:W-:Y:S01]  /*da60*/  ISETP.LT.AND P3, PT, R10, UR5, !P0 ;  /* 0x000000050a007c0c */ /* 0x000fe2000c761270 */
[----:B------:R-:W-:Y:S01]  /*da70*/  ULDC UR5, c[0x0][0x22c] ;  /* 0x00008b0000057ab9 */ /* 0x000fe20000000800 */
[----:B------:R-:W-:Y:S01]  /*da80*/  VIADD R10, R11, UR4 ;  /* 0x000000040b0a7c36 */ /* 0x000fe20008000000 */
[----:B------:R0:W-:Y:S01]  /*da90*/  @P5 STG.E.U16 desc[UR16][R4.64], R23 ;  /* 0x0000001704005986 */ /* 0x0001e2000c101510 */
[----:B------:R-:W-:Y:S01]  /*daa0*/  ISETP.LT.AND P5, PT, R7, UR5, !P0 ;  /* 0x0000000507007c0c */ /* 0x000fe2000c7a1270 */
[----:B------:R-:W-:Y:S01]  /*dab0*/  ULDC UR5, c[0x0][0x22c] ;  /* 0x00008b0000057ab9 */ /* 0x000fe20000000800 */
[----:B------:R-:W-:Y:S01]  /*dac0*/  LEA.HI.X.SX32 R7, R11, R48, 0x1, P6 ;  /* 0x000000300b077211 */ /* 0x000fe200030f0eff */
[C---:B------:R-:W-:Y:S01]  /*dad0*/  VIADD R11, R10.reuse, UR4 ;  /* 0x000000040a0b7c36 */ /* 0x040fe20008000000 */
[----:B------:R-:W-:-:S03]  /*dae0*/  LEA R8, P6, R10, R3, 0x1 ;  /* 0x000000030a087211 */ /* 0x000fc600078c08ff */
[----:B------:R1:W-:Y:S01]  /*daf0*/  @P4 STG.E.U16 desc[UR16][R6.64], R13 ;  /* 0x0000000d06004986 */ /* 0x0003e2000c101510 */
[----:B------:R-:W-:Y:S01]  /*db00*/  ISETP.LT.AND P4, PT, R9, UR5, !P0 ;  /* 0x0000000509007c0c */ /* 0x000fe2000c781270 */
[C---:B------:R-:W-:Y:S01]  /*db10*/  VIADD R12, R11.reuse, UR4 ;  /* 0x000000040b0c7c36 */ /* 0x040fe20008000000 */
[-C--:B------:R-:W-:Y:S01]  /*db20*/  LEA.HI.X.SX32 R9, R10, R48.reuse, 0x1, P6 ;  /* 0x000000300a097211 */ /* 0x080fe200030f0eff */
[C---:B0-----:R-:W-:Y:S01]  /*db30*/  VIADD R5, R0.reuse, 0x4d ;  /* 0x0000004d00057836 */ /* 0x041fe20000000000 */
[----:B------:R-:W-:Y:S01]  /*db40*/  LEA R4, P6, R11, R3, 0x1 ;  /* 0x000000030b047211 */ /* 0x000fe200078c08ff */
[----:B------:R-:W-:Y:S01]  /*db50*/  ULDC UR5, c[0x0][0x22c] ;  /* 0x00008b0000057ab9 */ /* 0x000fe20000000800 */
[----:B------:R-:W-:Y:S01]  /*db60*/  VIADD R10, R0, 0x4e ;  /* 0x0000004e000a7836 */ /* 0x000fe20000000000 */
[----:B------:R0:W-:Y:S01]  /*db70*/  @P2 STG.E.U16 desc[UR16][R8.64], R24 ;  /* 0x0000001808002986 */ /* 0x0001e2000c101510 */
[----:B------:R-:W-:Y:S01]  /*db80*/  ISETP.LT.AND P2, PT, R5, UR5, !P0 ;  /* 0x0000000505007c0c */ /* 0x000fe2000c741270 */
[----:B------:R-:W-:Y:S01]  /*db90*/  ULDC UR5, c[0x0][0x22c] ;  /* 0x00008b0000057ab9 */ /* 0x000fe20000000800 */
[----:B------:R-:W-:-:S02]  /*dba0*/  LEA.HI.X.SX32 R5, R11, R48, 0x1, P6 ;  /* 0x000000300b057211 */ /* 0x000fc400030f0eff */
[-C--:B-1----:R-:W-:Y:S02]  /*dbb0*/  LEA R6, P6, R12, R3.reuse, 0x1 ;  /* 0x000000030c067211 */ /* 0x082fe400078c08ff */
[----:B------:R-:W-:Y:S02]  /*dbc0*/  PRMT R13, R24, 0x7632, R13 ;  /* 0x00007632180d7816 */ /* 0x000fe4000000000d */
[CC--:B------:R-:W-:Y:S01]  /*dbd0*/  LEA.HI.X.SX32 R7, R12.reuse, R48.reuse, 0x1, P6 ;  /* 0x000000300c077211 */ /* 0x0c0fe200030f0eff */
[----:B------:R-:W-:Y:S02]  /*dbe0*/  VIADD R12, R12, UR4 ;  /* 0x000000040c0c7c36 */ /* 0x000fe40008000000 */
[----:B0-----:R-:W-:Y:S01]  /*dbf0*/  VIADD R9, R0, 0x4f ;  /* 0x0000004f00097836 */ /* 0x001fe20000000000 */
[----:B------:R0:W-:Y:S01]  /*dc00*/  @P1 STG.E.U16 desc[UR16][R4.64], R13 ;  /* 0x0000000d04001986 */ /* 0x0001e2000c101510 */
[----:B------:R-:W-:Y:S01]  /*dc10*/  ISETP.LT.AND P1, PT, R10, UR5, !P0 ;  /* 0x000000050a007c0c */ /* 0x000fe2000c721270 */
[----:B------:R-:W-:Y:S01]  /*dc20*/  ULDC UR5, c[0x0][0x22c] ;  /* 0x00008b0000057ab9 */ /* 0x000fe20000000800 */
[CC--:B------:R-:W-:Y:S01]  /*dc30*/  LEA R8, P6, R12.reuse, R3.reuse, 0x1 ;  /* 0x000000030c087211 */ /* 0x0c0fe200078c08ff */
[----:B------:R-:W-:Y:S01]  /*dc40*/  VIADD R11, R12, UR4 ;  /* 0x000000040c0b7c36 */ /* 0x000fe20008000000 */
[----:B------:R1:W-:Y:S01]  /*dc50*/  @P3 STG.E.U16 desc[UR16][R6.64], R25 ;  /* 0x0000001906003986 */ /* 0x0003e2000c101510 */
[----:B------:R-:W-:Y:S01]  /*dc60*/  ISETP.LT.AND P3, PT, R9, UR5, !P0 ;  /* 0x0000000509007c0c */ /* 0x000fe2000c761270 */
[----:B------:R-:W-:Y:S01]  /*dc70*/  VIADD R10, R0, 0x50 ;  /* 0x00000050000a7836 */ /* 0x000fe20000000000 */
[----:B------:R-:W-:Y:S01]  /*dc80*/  LEA.HI.X.SX32 R9, R12, R48, 0x1, P6 ;  /* 0x000000300c097211 */ /* 0x000fe200030f0eff */
[C---:B------:R-:W-:Y:S01]  /*dc90*/  VIADD R12, R11.reuse, UR4 ;  /* 0x000000040b0c7c36 */ /* 0x040fe20008000000 */
[----:B------:R-:W-:Y:S01]  /*dca0*/  ULDC UR5, c[0x0][0x22c] ;  /* 0x00008b0000057ab9 */ /* 0x000fe20000000800 */
[----:B0-----:R-:W-:-:S04]  /*dcb0*/  LEA R4, P6, R11, R3, 0x1 ;  /* 0x000000030b047211 */ /* 0x001fc800078c08ff */
[----:B------:R-:W-:Y:S02]  /*dcc0*/  LEA.HI.X.SX32 R5, R11, R48, 0x1, P6 ;  /* 0x000000300b057211 */ /* 0x000fe400030f0eff */
[----:B-1----:R-:W-:Y:S02]  /*dcd0*/  PRMT R7, R25, 0x7632, R7 ;  /* 0x0000763219077816 */ /* 0x002fe40000000007 */
[----:B------:R-:W-:Y:S01]  /*dce0*/  ISETP.LT.AND P6, PT, R10, UR5, !P0 ;  /* 0x000000050a007c0c */ /* 0x000fe2000c7c1270 */
[----:B------:R-:W-:Y:S01]  /*dcf0*/  VIADD R10, R0, 0x51 ;  /* 0x00000051000a7836 */ /* 0x000fe20000000000 */
[----:B------:R-:W-:Y:S01]  /*dd00*/  ULDC UR5, c[0x0][0x22c] ;  /* 0x00008b0000057ab9 */ /* 0x000fe20000000800 */
[----:B------:R0:W-:Y:S01]  /*dd10*/  @P5 STG.E.U16 desc[UR16][R8.64], R7 ;  /* 0x0000000708005986 */ /* 0x0001e2000c101510 */
[----:B------:R-:W-:-:S03]  /*dd20*/  LEA R6, P5, R12, R3, 0x1 ;  /* 0x000000030c067211 */ /* 0x000fc600078a08ff */
[----:B------:R1:W-:Y:S01]  /*dd30*/  @P4 STG.E.U16 desc[UR16][R4.64], R26 ;  /* 0x0000001a04004986 */ /* 0x0003e2000c101510 */
[C---:B0-----:R-:W-:Y:S01]  /*dd40*/  LEA.HI.X.SX32 R7, R12.reuse, R48, 0x1, P5 ;  /* 0x000000300c077211 */ /* 0x041fe200028f0eff */
[----:B------:R-:W-:Y:S01]  /*dd50*/  VIADD R12, R12, UR4 ;  /* 0x000000040c0c7c36 */ /* 0x000fe20008000000 */
[----:B------:R-:W-:Y:S02]  /*dd60*/  PRMT R9, R26, 0x7632, R9 ;  /* 0x000076321a097816 */ /* 0x000fe40000000009 */
[----:B------:R-:W-:Y:S01]  /*dd70*/  ISETP.LT.AND P5, PT, R10, UR5, !P0 ;  /* 0x000000050a007c0c */ /* 0x000fe2000c7a1270 */
[----:B------:R-:W-:Y:S01]  /*dd80*/  VIADD R10, R0, 0x52 ;  /* 0x00000052000a7836 */ /* 0x000fe20000000000 */
[----:B------:R-:W-:Y:S01]  /*dd90*/  ULDC UR5, c[0x0][0x22c] ;  /* 0x00008b0000057ab9 */ /* 0x000fe20000000800 */
[----:B------:R0:W-:Y:S01]  /*dda0*/  @P2 STG.E.U16 desc[UR16][R6.64], R9 ;  /* 0x0000000906002986 */ /* 0x0001e2000c101510 */
[C---:B------:R-:W-:Y:S01]  /*ddb0*/  LEA R8, P2, R12.reuse, R3, 0x1 ;  /* 0x000000030c087211 */ /* 0x040fe200078408ff */
[----:B------:R-:W-:-:S02]  /*ddc0*/  VIADD R11, R12, UR4 ;  /* 0x000000040c0b7c36 */ /* 0x000fc40008000000 */
[----:B-1----:R-:W-:-:S03]  /*ddd0*/  VIADD R5, R0, 0x53 ;  /* 0x0000005300057836 */ /* 0x002fc60000000000 */
[-C--:B------:R-:W-:Y:S02]  /*dde0*/  LEA R4, P4, R11, R3.reuse, 0x1 ;  /* 0x000000030b047211 */ /* 0x080fe400078808ff */
[-C--:B0-----:R-:W-:Y:S01]  /*ddf0*/  LEA.HI.X.SX32 R9, R12, R48.reuse, 0x1, P2 ;  /* 0x000000300c097211 */ /* 0x081fe200010f0eff */
[----:B------:R-:W-:Y:S01]  /*de00*/  VIADD R6, R0, 0x54 ;  /* 0x0000005400067836 */ /* 0x000fe20000000000 */
[----:B------:R-:W-:Y:S01]  /*de10*/  ISETP.LT.AND P2, PT, R10, UR5, !P0 ;  /* 0x000000050a007c0c */ /* 0x000fe2000c741270 */
[----:B------:R-:W-:Y:S01]  /*de20*/  ULDC UR5, c[0x0][0x22c] ;  /* 0x00008b0000057ab9 */ /* 0x000fe20000000800 */
[----:B------:R-:W-:Y:S01]  /*de30*/  PRMT R7, R27, 0x7632, R7 ;  /* 0x000076321b077816 */ /* 0x000fe20000000007 */
[----:B------:R-:W-:Y:S01]  /*de40*/  @P1 STG.E.U16 desc[UR16][R8.64], R27 ;  /* 0x0000001b08001986 */ /* 0x000fe2000c101510 */
[----:B------:R-:W-:Y:S01]  /*de50*/  ISETP.LT.AND P1, PT, R5, UR5, !P0 ;  /* 0x0000000505007c0c */ /* 0x000fe2000c721270 */
[----:B------:R-:W-:Y:S01]  /*de60*/  ULDC UR5, c[0x0][0x22c] ;  /* 0x00008b0000057ab9 */ /* 0x000fe20000000800 */
[C---:B------:R-:W-:Y:S01]  /*de70*/  LEA.HI.X.SX32 R5, R11.reuse, R48, 0x1, P4 ;  /* 0x000000300b057211 */ /* 0x040fe200020f0eff */
[----:B------:R-:W-:Y:S01]  /*de80*/  VIADD R11, R11, UR4 ;  /* 0x000000040b0b7c36 */ /* 0x000fe20008000000 */
[----:B------:R-:W-:Y:S01]  /*de90*/  ISETP.LT.AND P4, PT, R6, UR5, !P0 ;  /* 0x0000000506007c0c */ /* 0x000fe2000c781270 */
[----:B------:R-:W-:Y:S01]  /*dea0*/  VIADD R10, R0, 0x55 ;  /* 0x00000055000a7836 */ /* 0x000fe20000000000 */
[----:B------:R-:W-:Y:S01]  /*deb0*/  ULDC UR5, c[0x0][0x22c] ;  /* 0x00008b0000057ab9 */ /* 0x000fe20000000800 */
[----:B------:R0:W-:Y:S01]  /*dec0*/  @P3 STG.E.U16 desc[UR16][R4.64], R7 ;  /* 0x0000000704003986 */ /* 0x0001e2000c101510 */
[C---:B------:R-:W-:Y:S01]  /*ded0*/  LEA R6, P3, R11.reuse, R3, 0x1 ;  /* 0x000000030b067211 */ /* 0x040fe200078608ff */
[----:B------:R-:W-:Y:S01]  /*dee0*/  VIADD R12, R11, UR4 ;  /* 0x000000040b0c7c36 */ /* 0x000fe20008000000 */
[----:B------:R-:W-:-:S02]  /*def0*/  ULDC UR4, c[0x0][0x248] ;  /* 0x0000920000047ab9 */ /* 0x000fc40000000800 */
[-C--:B0-----:R-:W-:Y:S01]  /*df00*/  LEA.HI.X.SX32 R7, R11, R48.reuse, 0x1, P3 ;  /* 0x000000300b077211 */ /* 0x081fe200018f0eff */
[C---:B------:R-:W-:Y:S01]  /*df10*/  VIADD R11, R12.reuse, UR4 ;  /* 0x000000040c0b7c36 */ /* 0x040fe20008000000 */
[-C--:B------:R-:W-:Y:S01]  /*df20*/  LEA R8, P3, R12, R3.reuse, 0x1 ;  /* 0x000000030c087211 */ /* 0x080fe200078608ff */
[----:B------:R-:W-:Y:S01]  /*df30*/  ULDC UR4, c[0x0][0x248] ;  /* 0x0000920000047ab9 */ /* 0x000fe20000000800 */
[----:B------:R-:W-:Y:S01]  /*df40*/  PRMT R5, R28, 0x7632, R5 ;  /* 0x000076321c057816 */ /* 0x000fe20000000005 */
[----:B------:R-:W-:Y:S01]  /*df50*/  @P6 STG.E.U16 desc[UR16][R6.64], R28 ;  /* 0x0000001c06006986 */ /* 0x000fe2000c101510 */
[----:B------:R-:W-:Y:S02]  /*df60*/  LEA.HI.X.SX32 R9, R12, R48, 0x1, P3 ;  /* 0x000000300c097211 */ /* 0x000fe400018f0eff */
[----:B------:R-:W-:Y:S02]  /*df70*/  LEA R4, P6, R11, R3, 0x1 ;  /* 0x000000030b047211 */ /* 0x000fe400078c08ff */
[----:B------:R-:W-:Y:S01]  /*df80*/  ISETP.LT.AND P3, PT, R10, UR5, !P0 ;  /* 0x000000050a007c0c */ /* 0x000fe2000c761270 */
[----:B------:R0:W-:Y:S01]  /*df90*/  @P5 STG.E.U16 desc[UR16][R8.64], R5 ;  /* 0x0000000508005986 */ /* 0x0001e2000c101510 */
[----:B------:R-:W-:Y:S01]  /*dfa0*/  VIADD R10, R0, 0x56 ;  /* 0x00000056000a7836 */ /* 0x000fe20000000000 */
[----:B------:R-:W-:-:S04]  /*dfb0*/  ULDC UR5, c[0x0][0x22c] ;  /* 0x00008b0000057ab9 */ /* 0x000fc80000000800 */
[----:B------:R-:W-:Y:S01]  /*dfc0*/  ISETP.LT.AND P5, PT, R10, UR5, !P0 ;  /* 0x000000050a007c0c */ /* 0x000fe2000c7a1270 */
[----:B------:R-:W-:Y:S01]  /*dfd0*/  ULDC UR5, c[0x0][0x22c] ;  /* 0x00008b0000057ab9 */ /* 0x000fe20000000800 */
[C---:B------:R-:W-:Y:S01]  /*dfe0*/  VIADD R10, R0.reuse, 0x58 ;  /* 0x00000058000a7836 */ /* 0x040fe20000000000 */
[C---:B0-----:R-:W-:Y:S01]  /*dff0*/  LEA.HI.X.SX32 R5, R11.reuse, R48, 0x1, P6 ;  /* 0x000000300b057211 */ /* 0x041fe200030f0eff */
[----:B------:R-:W-:Y:S01]  /*e000*/  VIADD R11, R11, UR4 ;  /* 0x000000040b0b7c36 */ /* 0x000fe20008000000 */
[----:B------:R-:W-:Y:S01]  /*e010*/  ULDC UR4, c[0x0][0x248] ;  /* 0x0000920000047ab9 */ /* 0x000fe20000000800 */
[----:B------:R-:W-:Y:S01]  /*e020*/  VIADD R8, R0, 0x57 ;  /* 0x0000005700087836 */ /* 0x000fe20000000000 */
[----:B------:R-:W-:Y:S01]  /*e030*/  PRMT R9, R29, 0x7632, R9 ;  /* 0x000076321d097816 */ /* 0x000fe20000000009 */
[----:B------:R0:W-:Y:S01]  /*e040*/  @P2 STG.E.U16 desc[UR16][R4.64], R29 ;  /* 0x0000001d04002986 */ /* 0x0001e2000c101510 */
[C---:B------:R-:W-:Y:S01]  /*e050*/  LEA R6, P2, R11.reuse, R3, 0x1 ;  /* 0x000000030b067211 */ /* 0x040fe200078408ff */
[----:B------:R-:W-:Y:S01]  /*e060*/  VIADD R12, R11, UR4 ;  /* 0x000000040b0c7c36 */ /* 0x000fe20008000000 */
[----:B------:R-:W-:-:S02]  /*e070*/  ULDC UR4, c[0x0][0x22c] ;  /* 0x00008b0000047ab9 */ /* 0x000fc40000000800 */
[-C--:B------:R-:W-:Y:S02]  /*e080*/  LEA.HI.X.SX32 R7, R11, R48.reuse, 0x1, P2 ;  /* 0x000000300b077211 */ /* 0x080fe400010f0eff */
[----:B------:R-:W-:Y:S01]  /*e090*/  ISETP.LT.AND P2, PT, R8, UR5, !P0 ;  /* 0x0000000508007c0c */ /* 0x000fe2000c741270 */
[----:B------:R-:W-:Y:S01]  /*e0a0*/  ULDC UR5, c[0x0][0x22c] ;  /* 0x00008b0000057ab9 */ /* 0x000fe20000000800 */
[-C--:B------:R-:W-:Y:S01]  /*e0b0*/  LEA R8, P6, R12, R3.reuse, 0x1 ;  /* 0x000000030c087211 */ /* 0x080fe200078c08ff */
[----:B------:R1:W-:Y:S01]  /*e0c0*/  @P1 STG.E.U16 desc[UR16][R6.64], R9 ;  /* 0x0000000906001986 */ /* 0x0003e2000c101510 */
[----:B------:R-:W-:Y:S01]  /*e0d0*/  ISETP.LT.AND P1, PT, R10, UR4, !P0 ;  /* 0x000000040a007c0c */ /* 0x000fe2000c721270 */
[----:B------:R-:W-:Y:S01]  /*e0e0*/  ULDC UR4, c[0x0][0x248] ;  /* 0x0000920000047ab9 */ /* 0x000fe20000000800 */
[C---:B0-----:R-:W-:Y:S02]  /*e0f0*/  VIADD R5, R0.reuse, 0x59 ;  /* 0x0000005900057836 */ /* 0x041fe40000000000 */
[----:B------:R-:W-:Y:S01]  /*e100*/  VIADD R10, R0, 0x5b ;  /* 0x0000005b000a7836 */ /* 0x000fe20000000000 */
[C---:B-1----:R-:W-:Y:S01]  /*e110*/  LEA.HI.X.SX32 R9, R12.reuse, R48, 0x1, P6 ;  /* 0x000000300c097211 */ /* 0x042fe200030f0eff */
[----:B------:R-:W-:Y:S01]  /*e120*/  VIADD R12, R12, UR4 ;  /* 0x000000040c0c7c36 */ /* 0x000fe20008000000 */
[----:B------:R-:W-:Y:S01]  /*e130*/  ULDC UR4, c[0x0][0x22c] ;  /* 0x00008b0000047ab9 */ /* 0x000fe20000000800 */
[----:B------:R-:W-:Y:S01]  /*e140*/  PRMT R7, R30, 0x7632, R7 ;  /* 0x000076321e077816 */ /* 0x000fe20000000007 */
[----:B------:R-:W-:Y:S01]  /*e150*/  VIADD R6, R0, 0x5a ;  /* 0x0000005a00067836 */ /* 0x000fe20000000000 */
[----:B------:R0:W-:Y:S01]  /*e160*/  @P4 STG.E.U16 desc[UR16][R8.64], R30 ;  /* 0x0000001e08004986 */ /* 0x0001e2000c101510 */
[----:B------:R-:W-:-:S02]  /*e170*/  LEA R4, P6, R12, R3, 0x1 ;  /* 0x000000030c047211 */ /* 0x000fc400078c08ff */
[----:B------:R-:W-:Y:S01]  /*e180*/  ISETP.LT.AND P4, PT, R5, UR4, !P0 ;  /* 0x0000000405007c0c */ /* 0x000fe2000c781270 */
[----:B------:R-:W-:Y:S01]  /*e190*/  ULDC UR4, c[0x0][0x248] ;  /* 0x0000920000047ab9 */ /* 0x000fe20000000800 */
[C---:B------:R-:W-:Y:S01]  /*e1a0*/  LEA.HI.X.SX32 R5, R12.reuse, R48, 0x1, P6 ;  /* 0x000000300c057211 */ /* 0x040fe200030f0eff */
[----:B------:R-:W-:Y:S01]  /*e1b0*/  VIADD R12, R12, UR4 ;  /* 0x000000040c0c7c36 */ /* 0x000fe20008000000 */
[----:B------:R-:W-:Y:S01]  /*e1c0*/  ULDC UR4, c[0x0][0x248] ;  /* 0x0000920000047ab9 */ /* 0x000fe20000000800 */
[----:B------:R-:W-:Y:S01]  /*e1d0*/  ISETP.LT.AND P6, PT, R6, UR5, !P0 ;  /* 0x0000000506007c0c */ /* 0x000fe2000c7c1270 */
[----:B------:R-:W-:Y:S01]  /*e1e0*/  ULDC UR5, c[0x0][0x248] ;  /* 0x0000920000057ab9 */ /* 0x000fe20000000800 */
[----:B------:R1:W-:Y:S01]  /*e1f0*/  @P3 STG.E.U16 desc[UR16][R4.64], R7 ;  /* 0x0000000704003986 */ /* 0x0003e2000c101510 */
[C---:B------:R-:W-:Y:S01]  /*e200*/  LEA R6, P3, R12.reuse, R3, 0x1 ;  /* 0x000000030c067211 */ /* 0x040fe200078608ff */
[----:B0-----:R-:W-:Y:S01]  /*e210*/  VIADD R9, R12, UR4 ;  /* 0x000000040c097c36 */ /* 0x001fe20008000000 */
[----:B------:R-:W-:-:S03]  /*e220*/  ULDC UR4, c[0x0][0x22c] ;  /* 0x00008b0000047ab9 */ /* 0x000fc60000000800 */
[C---:B------:R-:W-:Y:S01]  /*e230*/  VIADD R11, R9.reuse, UR5 ;  /* 0x00000005090b7c36 */ /* 0x040fe20008000000 */
[----:B------:R-:W-:Y:S01]  /*e240*/  ULDC UR5, c[0x0][0x22c] ;  /* 0x00008b0000057ab9 */ /* 0x000fe20000000800 */
[-C--:B-1----:R-:W-:Y:S02]  /*e250*/  LEA.HI.X.SX32 R7, R12, R48.reuse, 0x1, P3 ;  /* 0x000000300c077211 */ /* 0x082fe400018f0eff */
[-C--:B------:R-:W-:Y:S02]  /*e260*/  LEA R8, P3, R9, R3.reuse, 0x1 ;  /* 0x0000000309087211 */ /* 0x080fe400078608ff */
[----:B------:R-:W-:Y:S01]  /*e270*/  PRMT R5, R31, 0x7632, R5 ;  /* 0x000076321f057816 */ /* 0x000fe20000000005 */
[----:B------:R-:W-:Y:S01]  /*e280*/  @P5 STG.E.U16 desc[UR16][R6.64], R31 ;  /* 0x0000001f06005986 */ /* 0x000fe2000c101510 */
[----:B------:R-:W-:Y:S02]  /*e290*/  LEA.HI.X.SX32 R9, R9, R48, 0x1, P3 ;  /* 0x0000003009097211 */ /* 0x000fe400018f0eff */
[----:B------:R-:W-:Y:S01]  /*e2a0*/  ISETP.LT.AND P5, PT, R10, UR4, !P0 ;  /* 0x000000040a007c0c */ /* 0x000fe2000c7a1270 */
[----:B------:R-:W-:Y:S01]  /*e2b0*/  VIADD R10, R0, 0x5c ;  /* 0x0000005c000a7836 */ /* 0x000fe20000000000 */
[----:B------:R-:W-:Y:S01]  /*e2c0*/  LEA R4, P3, R11, R3, 0x1 ;  /* 0x000000030b047211 */ /* 0x000fe200078608ff */
[----:B------:R0:W-:Y:S01]  /*e2d0*/  @P2 STG.E.U16 desc[UR16][R8.64], R5 ;  /* 0x0000000508002986 */ /* 0x0001e2000c101510 */
[----:B------:R-:W-:-:S02]  /*e2e0*/  ULDC UR4, c[0x0][0x22c] ;  /* 0x00008b0000047ab9 */ /* 0x000fc40000000800 */
[C---:B0-----:R-:W-:Y:S01]  /*e2f0*/  LEA.HI.X.SX32 R5, R11.reuse, R48, 0x1, P3 ;  /* 0x000000300b057211 */ /* 0x041fe200018f0eff */
[----:B------:R-:W-:Y:S01]  /*e300*/  VIADD R8, R0, 0x5e ;  /* 0x0000005e00087836 */ /* 0x000fe20000000000 */
[----:B------:R-:W-:Y:S01]  /*e310*/  ISETP.LT.AND P3, PT, R10, UR4, !P0 ;  /* 0x000000040a007c0c */ /* 0x000fe2000c761270 */
[----:B------:R-:W-:Y:S01]  /*e320*/  ULDC UR4, c[0x0][0x248] ;  /* 0x0000920000047ab9 */ /* 0x000fe20000000800 */
[----:B------:R-:W-:Y:S01]  /*e330*/  VIADD R10, R0, 0x5d ;  /* 0x0000005d000a7836 */ /* 0x000fe20000000000 */
[----:B--2---:R0:W-:Y:S01]  /*e340*/  @P1 STG.E.U16 desc[UR16][R4.64], R32 ;  /* 0x0000002004001986 */ /* 0x0041e2000c101510 */
[----:B------:R-:W-:Y:S01]  /*e350*/  VIADD R11, R11, UR4 ;  /* 0x000000040b0b7c36 */ /* 0x000fe20008000000 */
[----:B------:R-:W-:Y:S02]  /*e360*/  ULDC UR4, c[0x0][0x22c] ;  /* 0x00008b0000047ab9 */ /* 0x000fe40000000800 */
[----:B------:R-:W-:Y:S01]  /*e370*/  ISETP.LT.AND P2, PT, R10, UR4, !P0 ;  /* 0x000000040a007c0c */ /* 0x000fe2000c741270 */
[----:B------:R-:W-:Y:S01]  /*e380*/  ULDC UR4, c[0x0][0x248] ;  /* 0x0000920000047ab9 */ /* 0x000fe20000000800 */
[----:B------:R-:W-:Y:S01]  /*e390*/  LEA R6, P1, R11, R3, 0x1 ;  /* 0x000000030b067211 */ /* 0x000fe200078208ff */
[----:B------:R-:W-:-:S03]  /*e3a0*/  VIADD R10, R0, 0x5f ;  /* 0x0000005f000a7836 */ /* 0x000fc60000000000 */
[C---:B------:R-:W-:Y:S01]  /*e3b0*/  LEA.HI.X.SX32 R7, R11.reuse, R48, 0x1, P1 ;  /* 0x000000300b077211 */ /* 0x040fe200008f0eff */
[----:B------:R-:W-:Y:S01]  /*e3c0*/  VIADD R11, R11, UR4 ;  /* 0x000000040b0b7c36 */ /* 0x000fe20008000000 */
[----:B0-----:R-:W-:Y:S01]  /*e3d0*/  PRMT R5, R32, 0x7632, R5 ;  /* 0x0000763220057816 */ /* 0x001fe20000000005 */
[----:B------:R-:W-:Y:S01]  /*e3e0*/  ULDC UR4, c[0x0][0x248] ;  /* 0x0000920000047ab9 */ /* 0x000fe20000000800 */
[----:B------:R-:W-:Y:S01]  /*e3f0*/  ISETP.LT.AND P1, PT, R8, UR5, !P0 ;  /* 0x0000000508007c0c */ /* 0x000fe2000c721270 */
[C---:B------:R-:W-:Y:S01]  /*e400*/  VIADD R9, R11.reuse, UR4 ;  /* 0x000000040b097c36 */ /* 0x040fe20008000000 */
[----:B------:R-:W-:Y:S01]  /*e410*/  ULDC UR4, c[0x0][0x248] ;  /* 0x0000920000047ab9 */ /* 0x000fe20000000800 */
[----:B------:R0:W-:Y:S01]  /*e420*/  @P4 STG.E.U16 desc[UR16][R6.64], R5 ;  /* 0x0000000506004986 */ /* 0x0001e2000c101510 */
[----:B------:R-:W-:Y:S01]  /*e430*/  LEA R4, P4, R11, R3, 0x1 ;  /* 0x000000030b047211 */ /* 0x000fe200078808ff */
[----:B------:R-:W-:-:S03]  /*e440*/  ULDC UR5, c[0x0][0x22c] ;  /* 0x00008b0000057ab9 */ /* 0x000fc60000000800 */
[-C--:B0-----:R-:W-:Y:S01]  /*e450*/  LEA.HI.X.SX32 R5, R11, R48.reuse, 0x1, P4 ;  /* 0x000000300b057211 */ /* 0x081fe200020f0eff */
[C---:B------:R-:W-:Y:S01]  /*e460*/  VIADD R11, R9.reuse, UR4 ;  /* 0x00000004090b7c36 */ /* 0x040fe20008000000 */
[-C--:B------:R-:W-:Y:S01]  /*e470*/  LEA R8, P4, R9, R3.reuse, 0x1 ;  /* 0x0000000309087211 */ /* 0x080fe200078808ff */
[----:B------:R-:W-:Y:S01]  /*e480*/  ULDC UR4, c[0x0][0x248] ;  /* 0x0000920000047ab9 */ /* 0x000fe20000000800 */
[----:B------:R-:W-:Y:S01]  /*e490*/  PRMT R7, R33, 0x7632, R7 ;  /* 0x0000763221077816 */ /* 0x000fe20000000007 */
[----:B------:R-:W-:Y:S01]  /*e4a0*/  @P6 STG.E.U16 desc[UR16][R4.64], R33 ;  /* 0x0000002104006986 */ /* 0x000fe2000c101510 */
[-C--:B------:R-:W-:Y:S02]  /*e4b0*/  LEA.HI.X.SX32 R9, R9, R48.reuse, 0x1, P4 ;  /* 0x0000003009097211 */ /* 0x080fe400020f0eff */
[CC--:B------:R-:W-:Y:S02]  /*e4c0*/  LEA R6, P6, R11.reuse, R3.reuse, 0x1 ;  /* 0x000000030b067211 */ /* 0x0c0fe400078c08ff */
[----:B------:R-:W-:Y:S01]  /*e4d0*/  ISETP.LT.AND P4, PT, R10, UR5, !P0 ;  /* 0x000000050a007c0c */ /* 0x000fe2000c781270 */
[----:B------:R0:W-:Y:S01]  /*e4e0*/  @P5 STG.E.U16 desc[UR16][R8.64], R7 ;  /* 0x0000000708005986 */ /* 0x0001e2000c101510 */
[C---:B------:R-:W-:Y:S01]  /*e4f0*/  VIADD R10, R0.reuse, 0x60 ;  /* 0x00000060000a7836 */ /* 0x040fe20000000000 */
[----:B------:R-:W-:Y:S01]  /*e500*/  ULDC UR5, c[0x0][0x22c] ;  /* 0x00008b0000057ab9 */ /* 0x000fe20000000800 */
[CC--:B0-----:R-:W-:Y:S01]  /*e510*/  LEA.HI.X.SX32 R7, R11.reuse, R48.reuse, 0x1, P6 ;  /* 0x000000300b077211 */ /* 0x0c1fe200030f0eff */
[----:B------:R-:W-:Y:S01]  /*e520*/  VIADD R11, R11, UR4 ;  /* 0x000000040b0b7c36 */ /* 0x000fe20008000000 */
[----:B------:R-:W-:Y:S01]  /*e530*/  ULDC UR4, c[0x0][0x248] ;  /* 0x0000920000047ab9 */ /* 0x000fe20000000800 */
[----:B------:R-:W-:Y:S01]  /*e540*/  VIADD R8, R0, 0x61 ;  /* 0x0000006100087836 */ /* 0x000fe20000000000 */
[----:B------:R-:W-:Y:S01]  /*e550*/  ISETP.LT.AND P6, PT, R10, UR5, !P0 ;  /* 0x000000050a007c0c */ /* 0x000fe2000c7c1270 */
[----:B------:R0:W-:Y:S01]  /*e560*/  @P3 STG.E.U16 desc[UR16][R6.64], R34 ;  /* 0x0000002206003986 */ /* 0x0001e2000c101510 */
[CC--:B------:R-:W-:Y:S01]  /*e570*/  LEA R4, P3, R11.reuse, R3.reuse, 0x1 ;  /* 0x000000030b047211 */ /* 0x0c0fe200078608ff */
[C---:B------:R-:W-:Y:S01]  /*e580*/  VIADD R12, R11.reuse, UR4 ;  /* 0x000000040b0c7c36 */ /* 0x040fe20008000000 */
[----:B------:R-:W-:Y:S01]  /*e590*/  ULDC UR5, c[0x0][0x22c] ;  /* 0x00008b0000057ab9 */ /* 0x000fe20000000800 */
[----:B------:R-:W-:Y:S01]  /*e5a0*/  PRMT R9, R34, 0x7632, R9 ;  /* 0x0000763222097816 */ /* 0x000fe20000000009 */
[----:B------:R-:W-:Y:S01]  /*e5b0*/  VIADD R10, R0, 0x62 ;  /* 0x00000062000a7836 */ /* 0x000fe20000000000 */
[----:B------:R-:W-:Y:S01]  /*e5c0*/  LEA.HI.X.SX32 R5, R11, R48, 0x1, P3 ;  /* 0x000000300b057211 */ /* 0x000fe200018f0eff */
[----:B------:R-:W-:Y:S01]  /*e5d0*/  ULDC UR4, c[0x0][0x22c] ;  /* 0x00008b0000047ab9 */ /* 0x000fe20000000800 */
[----:B------:R-:W-:Y:S01]  /*e5e0*/  ISETP.LT.AND P5, PT, R8, UR5, !P0 ;  /* 0x0000000508007c0c */ /* 0x000fe2000c7a1270 */
[----:B------:R-:W-:Y:S01]  /*e5f0*/  ULDC UR5, c[0x0][0x22c] ;  /* 0x00008b0000057ab9 */ /* 0x000fe20000000800 */
[----:B------:R-:W-:Y:S01]  /*e600*/  LEA R8, P3, R12, R3, 0x1 ;  /* 0x000000030c087211 */ /* 0x000fe200078608ff */
[----:B------:R1:W-:Y:S01]  /*e610*/  @P2 STG.E.U16 desc[UR16][R4.64], R9 ;  /* 0x0000000904002986 */ /* 0x0003e2000c101510 */
[----:B0-----:R-:W-:-:S02]  /*e620*/  VIADD R7, R0, 0x63 ;  /* 0x0000006300077836 */ /* 0x001fc40000000000 */
[----:B-1----:R-:W-:Y:S01]  /*e630*/  LEA.HI.X.SX32 R9, R12, R48, 0x1, P3 ;  /* 0x000000300c097211 */ /* 0x002fe200018f0eff */
[----:B------:R-:W-:Y:S01]  /*e640*/  VIADD R4, R0, 0x64 ;  /* 0x0000006400047836 */ /* 0x000fe20000000000 */
[----:B------:R-:W-:Y:S01]  /*e650*/  ISETP.LT.AND P3, PT, R10, UR4, !P0 ;  /* 0x000000040a007c0c */ /* 0x000fe2000c761270 */
[----:B------:R-:W-:Y:S01]  /*e660*/  ULDC UR4, c[0x0][0x248] ;  /* 0x0000920000047ab9 */ /* 0x000fe20000000800 */
[----:B------:R-:W-:Y:S01]  /*e670*/  PRMT R5, R35, 0x7632, R5 ;  /* 0x0000763223057816 */ /* 0x000fe20000000005 */
[----:B------:R-:W-:Y:S01]  /*e680*/  VIADD R12, R12, UR4 ;  /* 0x000000040c0c7c36 */ /* 0x000fe20008000000 */
[----:B------:R0:W-:Y:S01]  /*e690*/  @P1 STG.E.U16 desc[UR16][R8.64], R35 ;  /* 0x0000002308001986 */ /* 0x0001e2000c101510 */
[----:B------:R-:W-:Y:S01]  /*e6a0*/  ULDC UR4, c[0x0][0x22c] ;  /* 0x00008b0000047ab9 */ /* 0x000fe20000000800 */
[----:B------:R-:W-:Y:S01]  /*e6b0*/  VIADD R10, R0, 0x65 ;  /* 0x00000065000a7836 */ /* 0x000fe20000000000 */
[----:B------:R-:W-:Y:S01]  /*e6c0*/  ISETP.LT.AND P2, PT, R7, UR4, !P0 ;  /* 0x0000000407007c0c */ /* 0x000fe2000c741270 */
[----:B------:R-:W-:Y:S01]  /*e6d0*/  ULDC UR4, c[0x0][0x248] ;  /* 0x0000920000047ab9 */ /* 0x000fe20000000800 */
[----:B------:R-:W-:-:S04]  /*e6e0*/  LEA R6, P1, R12, R3, 0x1 ;  /* 0x000000030c067211 */ /* 0x000fc800078208ff */
        /* <DEDUP_REMOVED lines=12> */
[CC--:B------:R-:W-:Y:S02]  /*e7b0*/  LEA R8, P4, R9.reuse, R3.reuse, 0x1 ;  /* 0x0000000309087211 */ /* 0x0c0fe400078808ff */
[----:B------:R-:W-:Y:S01]  /*e7c0*/  PRMT R7, R36, 0x7632, R7 ;  /* 0x0000763224077816 */ /* 0x000fe20000000007 */
[----:B------:R-:W-:Y:S01]  /*e7d0*/  @P6 STG.E.U16 desc[UR16][R4.64], R36 ;  /* 0x0000002404006986 */ /* 0x000fe2000c101510 */
[----:B------:R-:W-:Y:S02]  /*e7e0*/  LEA.HI.X.SX32 R9, R9, R48, 0x1, P4 ;  /* 0x0000003009097211 */ /* 0x000fe400020f0eff */
[----:B------:R-:W-:-:S02]  /*e7f0*/  LEA R6, P6, R11, R3, 0x1 ;  /* 0x000000030b067211 */ /* 0x000fc400078c08ff */
        /* <DEDUP_REMOVED lines=11> */
[----:B------:R-:W-:Y:S01]  /*e8b0*/  VIADD R12, R11, UR4 ;  /* 0x000000040b0c7c36 */ /* 0x000fe20008000000 */
        /* <DEDUP_REMOVED lines=51> */
[----:B------:R-:W-:Y:S01]  /*ebf0*/  PRMT R9, R40, 0x7632, R9 ;  /* 0x0000763228097816 */ /* 0x000fe20000000009 */
[----:B------:R-:W-:Y:S01]  /*ec00*/  ULDC UR5, c[0x0][0x22c] ;  /* 0x00008b0000057ab9 */ /* 0x000fe20000000800 */
[-C--:B------:R-:W-:Y:S01]  /*ec10*/  LEA.HI.X.SX32 R5, R11, R48.reuse, 0x1, P3 ;  /* 0x000000300b057211 */ /* 0x080fe200018f0eff */
[----:B------:R-:W-:Y:S01]  /*ec20*/  VIADD R10, R0, 0x6e ;  /* 0x0000006e000a7836 */ /* 0x000fe20000000000 */
[----:B------:R-:W-:Y:S01]  /*ec30*/  ISETP.LT.AND P3, PT, R8, UR5, !P0 ;  /* 0x0000000508007c0c */ /* 0x000fe2000c761270 */
[----:B------:R-:W-:Y:S01]  /*ec40*/  ULDC UR4, c[0x0][0x22c] ;  /* 0x00008b0000047ab9 */ /* 0x000fe20000000800 */
[-C--:B------:R-:W-:Y:S01]  /*ec50*/  LEA R8, P5, R12, R3.reuse, 0x1 ;  /* 0x000000030c087211 */ /* 0x080fe200078a08ff */
[----:B------:R1:W-:Y:S01]  /*ec60*/  @P2 STG.E.U16 desc[UR16][R4.64], R9 ;  /* 0x0000000904002986 */ /* 0x0003e2000c101510 */
[----:B------:R-:W-:Y:S01]  /*ec70*/  ISETP.LT.AND P2, PT, R10, UR4, !P0 ;  /* 0x000000040a007c0c */ /* 0x000fe2000c741270 */
[----:B------:R-:W-:Y:S01]  /*ec80*/  ULDC UR4, c[0x0][0x248] ;  /* 0x0000920000047ab9 */ /* 0x000fe20000000800 */
[C---:B0-----:R-:W-:Y:S01]  /*ec90*/  VIADD R7, R0.reuse, 0x6f ;  /* 0x0000006f00077836 */ /* 0x041fe20000000000 */
[----:B------:R-:W-:Y:S01]  /*eca0*/  ULDC UR5, c[0x0][0x22c] ;  /* 0x00008b0000057ab9 */ /* 0x000fe20000000800 */
        /* <DEDUP_REMOVED lines=24> */
[----:B------:R0:W-:Y:S01]  /*ee30*/  @P6 STG.E.U16 desc[UR16][R4.64], R42 ;  /* 0x0000002a04006986 */ /* 0x0001e2000c101510 */
[----:B------:R-:W-:Y:S02]  /*ee40*/  LEA.HI.X.SX32 R9, R9, R48, 0x1, P4 ;  /* 0x0000003009097211 */ /* 0x000fe400020f0eff */
[----:B------:R-:W-:-:S02]  /*ee50*/  LEA R6, P4, R11, R3, 0x1 ;  /* 0x000000030b067211 */ /* 0x000fc400078808ff */
[----:B------:R-:W-:Y:S01]  /*ee60*/  ISETP.LT.AND P6, PT, R10, UR5, !P0 ;  /* 0x000000050a007c0c */ /* 0x000fe2000c7c1270 */
[----:B------:R1:W-:Y:S01]  /*ee70*/  @P3 STG.E.U16 desc[UR16][R8.64], R7 ;  /* 0x0000000708003986 */ /* 0x0003e2000c101510 */
[C---:B------:R-:W-:Y:S01]  /*ee80*/  VIADD R10, R0.reuse, 0x72 ;  /* 0x00000072000a7836 */ /* 0x040fe20000000000 */
[----:B------:R-:W-:Y:S01]  /*ee90*/  ULDC UR5, c[0x0][0x22c] ;  /* 0x00008b0000057ab9 */ /* 0x000fe20000000800 */
[----:B0-----:R-:W-:-:S03]  /*eea0*/  VIADD R5, R0, 0x73 ;  /* 0x0000007300057836 */ /* 0x001fc60000000000 */
[----:B------:R-:W-:Y:S01]  /*eeb0*/  ISETP.LT.AND P3, PT, R10, UR5, !P0 ;  /* 0x000000050a007c0c */ /* 0x000fe2000c761270 */
[----:B------:R-:W-:Y:S01]  /*eec0*/  ULDC UR5, c[0x0][0x22c] ;  /* 0x00008b0000057ab9 */ /* 0x000fe20000000800 */
[C---:B------:R-:W-:Y:S01]  /*eed0*/  VIADD R10, R0.reuse, 0x76 ;  /* 0x00000076000a7836 */ /* 0x040fe20000000000 */
[CC--:B-1----:R-:W-:Y:S01]  /*eee0*/  LEA.HI.X.SX32 R7, R11.reuse, R48.reuse, 0x1, P4 ;  /* 0x000000300b077211 */ /* 0x0c2fe200020f0eff */
[----:B------:R-:W-:Y:S01]  /*eef0*/  VIADD R11, R11, UR4 ;  /* 0x000000040b0b7c36 */ /* 0x000fe20008000000 */
[----:B------:R-:W-:Y:S01]  /*ef00*/  ULDC UR4, c[0x0][0x248] ;  /* 0x0000920000047ab9 */ /* 0x000fe20000000800 */
[----:B------:R-:W-:Y:S02]  /*ef10*/  VIADD R8, R0, 0x74 ;  /* 0x0000007400087836 */ /* 0x000fe40000000000 */
[----:B------:R0:W-:Y:S01]  /*ef20*/  @P2 STG.E.U16 desc[UR16][R6.64], R43 ;  /* 0x0000002b06002986 */ /* 0x0001e2000c101510 */
[C---:B------:R-:W-:Y:S01]  /*ef30*/  LEA R4, P4, R11.reuse, R3, 0x1 ;  /* 0x000000030b047211 */ /* 0x040fe200078808ff */
[----:B------:R-:W-:Y:S01]  /*ef40*/  VIADD R9, R11, UR4 ;  /* 0x000000040b097c36 */ /* 0x000fe20008000000 */
[----:B------:R-:W-:Y:S01]  /*ef50*/  ISETP.LT.AND P2, PT, R5, UR5, !P0 ;  /* 0x0000000505007c0c */ /* 0x000fe2000c741270 */
[----:B------:R-:W-:Y:S01]  /*ef60*/  ULDC UR4, c[0x0][0x22c] ;  /* 0x00008b0000047ab9 */ /* 0x000fe20000000800 */
[----:B------:R-:W-:Y:S01]  /*ef70*/  LEA.HI.X.SX32 R5, R11, R48, 0x1, P4 ;  /* 0x000000300b057211 */ /* 0x000fe200020f0eff */
[----:B------:R-:W-:Y:S01]  /*ef80*/  ULDC UR5, c[0x0][0x22c] ;  /* 0x00008b0000057ab9 */ /* 0x000fe20000000800 */
[----:B0-----:R-:W-:-:S02]  /*ef90*/  PRMT R7, R43, 0x7632, R7 ;  /* 0x000076322b077816 */ /* 0x001fc40000000007 */
[----:B------:R-:W-:-:S03]  /*efa0*/  LEA R6, P4, R9, R3, 0x1 ;  /* 0x0000000309067211 */ /* 0x000fc600078808ff */
[----:B------:R0:W-:Y:S01]  /*efb0*/  @P1 STG.E.U16 desc[UR16][R4.64], R7 ;  /* 0x0000000704001986 */ /* 0x0001e2000c101510 */
[----:B------:R-:W-:Y:S01]  /*efc0*/  ISETP.LT.AND P1, PT, R8, UR4, !P0 ;  /* 0x0000000408007c0c */ /* 0x000fe2000c721270 */
[----:B------:R-:W-:Y:S01]  /*efd0*/  ULDC UR4, c[0x0][0x248] ;  /* 0x0000920000047ab9 */ /* 0x000fe20000000800 */
[----:B------:R-:W-:Y:S01]  /*efe0*/  VIADD R8, R0, 0x75 ;  /* 0x0000007500087836 */ /* 0x000fe20000000000 */
[C---:B0-----:R-:W-:Y:S01]  /*eff0*/  LEA.HI.X.SX32 R7, R9.reuse, R48, 0x1, P4 ;  /* 0x0000003009077211 */ /* 0x041fe200020f0eff */
[----:B------:R-:W-:Y:S01]  /*f000*/  VIADD R9, R9, UR4 ;  /* 0x0000000409097c36 */ /* 0x000fe20008000000 */
[----:B------:R-:W-:Y:S02]  /*f010*/  ULDC UR4, c[0x0][0x248] ;  /* 0x0000920000047ab9 */ /* 0x000fe40000000800 */
[----:B------:R-:W-:Y:S01]  /*f020*/  ISETP.LT.AND P4, PT, R8, UR5, !P0 ;  /* 0x0000000508007c0c */ /* 0x000fe2000c781270 */
[----:B------:R-:W-:Y:S01]  /*f030*/  ULDC UR5, c[0x0][0x22c] ;  /* 0x00008b0000057ab9 */ /* 0x000fe20000000800 */
[----:B------:R0:W-:Y:S01]  /*f040*/  @P5 STG.E.U16 desc[UR16][R6.64], R44 ;  /* 0x0000002c06005986 */ /* 0x0001e2000c101510 */
[C---:B------:R-:W-:Y:S01]  /*f050*/  LEA R8, P5, R9.reuse, R3, 0x1 ;  /* 0x0000000309087211 */ /* 0x040fe200078a08ff */
[----:B------:R-:W-:Y:S01]  /*f060*/  VIADD R5, R9, UR4 ;  /* 0x0000000409057c36 */ /* 0x000fe20008000000 */
[----:B------:R-:W-:-:S02]  /*f070*/  ULDC UR4, c[0x0][0x248] ;  /* 0x0000920000047ab9 */ /* 0x000fc40000000800 */
[----:B------:R-:W-:Y:S01]  /*f080*/  LEA.HI.X.SX32 R9, R9, R48, 0x1, P5 ;  /* 0x0000003009097211 */ /* 0x000fe200028f0eff */
[C---:B------:R-:W-:Y:S01]  /*f090*/  VIADD R11, R5.reuse, UR4 ;  /* 0x00000004050b7c36 */ /* 0x040fe20008000000 */
[----:B------:R-:W-:Y:S01]  /*f0a0*/  LEA R4, P5, R5, R3, 0x1 ;  /* 0x0000000305047211 */ /* 0x000fe200078a08ff */
[----:B------:R-:W-:-:S03]  /*f0b0*/  ULDC UR4, c[0x0][0x248] ;  /* 0x0000920000047ab9 */ /* 0x000fc60000000800 */
[----:B------:R-:W-:Y:S02]  /*f0c0*/  LEA.HI.X.SX32 R5, R5, R48, 0x1, P5 ;  /* 0x0000003005057211 */ /* 0x000fe400028f0eff */
[----:B0-----:R-:W-:Y:S02]  /*f0d0*/  PRMT R7, R44, 0x7632, R7 ;  /* 0x000076322c077816 */ /* 0x001fe40000000007 */
[----:B------:R-:W-:-:S03]  /*f0e0*/  LEA R6, P5, R11, R3, 0x1 ;  /* 0x000000030b067211 */ /* 0x000fc600078a08ff */
[----:B------:R0:W-:Y:S01]  /*f0f0*/  @P6 STG.E.U16 desc[UR16][R8.64], R7 ;  /* 0x0000000708006986 */ /* 0x0001e2000c101510 */
[----:B------:R-:W-:Y:S01]  /*f100*/  ISETP.LT.AND P6, PT, R10, UR5, !P0 ;  /* 0x000000050a007c0c */ /* 0x000fe2000c7c1270 */
[----:B------:R-:W-:Y:S01]  /*f110*/  VIADD R10, R0, 0x77 ;  /* 0x00000077000a7836 */ /* 0x000fe20000000000 */
[----:B------:R-:W-:Y:S01]  /*f120*/  ULDC UR5, c[0x0][0x22c] ;  /* 0x00008b0000057ab9 */ /* 0x000fe20000000800 */
[----:B------:R1:W-:Y:S03]  /*f130*/  @P3 STG.E.U16 desc[UR16][R4.64], R45 ;  /* 0x0000002d04003986 */ /* 0x0003e6000c101510 */
[----:B------:R-:W-:Y:S01]  /*f140*/  ISETP.LT.AND P3, PT, R10, UR5, !P0 ;  /* 0x000000050a007c0c */ /* 0x000fe2000c761270 */
[----:B------:R-:W-:Y:S01]  /*f150*/  ULDC UR5, c[0x0][0x22c] ;  /* 0x00008b0000057ab9 */ /* 0x000fe20000000800 */
[CC--:B0-----:R-:W-:Y:S01]  /*f160*/  LEA.HI.X.SX32 R7, R11.reuse, R48.reuse, 0x1, P5 ;  /* 0x000000300b077211 */ /* 0x0c1fe200028f0eff */
[----:B------:R-:W-:Y:S01]  /*f170*/  VIADD R11, R11, UR4 ;  /* 0x000000040b0b7c36 */ /* 0x000fe20008000000 */
[----:B------:R-:W-:Y:S01]  /*f180*/  ULDC UR4, c[0x0][0x248] ;  /* 0x0000920000047ab9 */ /* 0x000fe20000000800 */
[C---:B------:R-:W-:Y:S01]  /*f190*/  VIADD R8, R0.reuse, 0x78 ;  /* 0x0000007800087836 */ /* 0x040fe20000000000 */
[----:B-1----:R-:W-:Y:S01]  /*f1a0*/  PRMT R5, R45, 0x7632, R5 ;  /* 0x000076322d057816 */ /* 0x002fe20000000005 */
[C---:B------:R-:W-:Y:S01]  /*f1b0*/  VIADD R10, R11.reuse, UR4 ;  /* 0x000000040b0a7c36 */ /* 0x040fe20008000000 */
[C---:B------:R-:W-:Y:S01]  /*f1c0*/  LEA R4, P5, R11.reuse, R3, 0x1 ;  /* 0x000000030b047211 */ /* 0x040fe200078a08ff */
[----:B------:R-:W-:Y:S01]  /*f1d0*/  ULDC UR4, c[0x0][0x22c] ;  /* 0x00008b0000047ab9 */ /* 0x000fe20000000800 */
[----:B------:R-:W-:Y:S01]  /*f1e0*/  VIADD R9, R0, 0x7a ;  /* 0x0000007a00097836 */ /* 0x000fe20000000000 */
[----:B------:R0:W-:Y:S01]  /*f1f0*/  @P2 STG.E.U16 desc[UR16][R6.64], R5 ;  /* 0x0000000506002986 */ /* 0x0001e2000c101510 */
[----:B------:R-:W-:Y:S01]  /*f200*/  ISETP.LT.AND P2, PT, R8, UR5, !P0 ;  /* 0x0000000508007c0c */ /* 0x000fe2000c741270 */
[----:B------:R-:W-:Y:S01]  /*f210*/  VIADD R8, R0, 0x79 ;  /* 0x0000007900087836 */ /* 0x000fe20000000000 */
[----:B------:R-:W-:Y:S01]  /*f220*/  ULDC UR5, c[0x0][0x22c] ;  /* 0x00008b0000057ab9 */ /* 0x000fe20000000800 */
[----:B0-----:R-:W-:-:S02]  /*f230*/  LEA.HI.X.SX32 R5, R11, R48, 0x1, P5 ;  /* 0x000000300b057211 */ /* 0x001fc400028f0eff */
[----:B------:R-:W-:Y:S02]  /*f240*/  LEA R6, P5, R10, R3, 0x1 ;  /* 0x000000030a067211 */ /* 0x000fe400078a08ff */
[----:B------:R-:W-:Y:S01]  /*f250*/  PRMT R11, R47, 0x7632, R11 ;  /* 0x000076322f0b7816 */ /* 0x000fe2000000000b */
[----:B------:R0:W-:Y:S01]  /*f260*/  @P1 STG.E.U16 desc[UR16][R4.64], R46 ;  /* 0x0000002e04001986 */ /* 0x0001e2000c101510 */
[----:B------:R-:W-:Y:S01]  /*f270*/  ISETP.LT.AND P1, PT, R8, UR4, !P0 ;  /* 0x0000000408007c0c */ /* 0x000fe2000c721270 */
[----:B------:R-:W-:Y:S01]  /*f280*/  ULDC UR4, c[0x0][0x248] ;  /* 0x0000920000047ab9 */ /* 0x000fe20000000800 */
[C---:B------:R-:W-:Y:S01]  /*f290*/  LEA.HI.X.SX32 R7, R10.reuse, R48, 0x1, P5 ;  /* 0x000000300a077211 */ /* 0x040fe200028f0eff */
[----:B------:R-:W-:Y:S01]  /*f2a0*/  VIADD R10, R10, UR4 ;  /* 0x000000040a0a7c36 */ /* 0x000fe20008000000 */
[----:B------:R-:W-:Y:S02]  /*f2b0*/  ULDC UR4, c[0x0][0x22c] ;  /* 0x00008b0000047ab9 */ /* 0x000fe40000000800 */
[----:B------:R-:W-:Y:S01]  /*f2c0*/  ISETP.LT.AND P5, PT, R9, UR4, !P0 ;  /* 0x0000000409007c0c */ /* 0x000fe2000c7a1270 */
[----:B------:R-:W-:Y:S01]  /*f2d0*/  ULDC UR4, c[0x0][0x248] ;  /* 0x0000920000047ab9 */ /* 0x000fe20000000800 */
[----:B0-----:R-:W-:-:S05]  /*f2e0*/  PRMT R5, R46, 0x7632, R5 ;  /* 0x000076322e057816 */ /* 0x001fca0000000005 */
[----:B------:R0:W-:Y:S01]  /*f2f0*/  @P4 STG.E.U16 desc[UR16][R6.64], R5 ;  /* 0x0000000506004986 */ /* 0x0001e2000c101510 */
[----:B------:R-:W-:-:S04]  /*f300*/  LEA R8, P4, R10, R3, 0x1 ;  /* 0x000000030a087211 */ /* 0x000fc800078808ff */
[CC--:B------:R-:W-:Y:S01]  /*f310*/  LEA.HI.X.SX32 R9, R10.reuse, R48.reuse, 0x1, P4 ;  /* 0x000000300a097211 */ /* 0x0c0fe200020f0eff */
[----:B------:R-:W-:Y:S01]  /*f320*/  VIADD R10, R10, UR4 ;  /* 0x000000040a0a7c36 */ /* 0x000fe20008000000 */
[----:B------:R-:W-:Y:S01]  /*f330*/  ULDC UR4, c[0x0][0x248] ;  /* 0x0000920000047ab9 */ /* 0x000fe20000000800 */
[----:B------:R-:W-:Y:S01]  /*f340*/  ISETP.LT.AND P4, PT, R2, UR5, !P0 ;  /* 0x0000000502007c0c */ /* 0x000fe2000c781270 */
[----:B------:R-:W-:Y:S01]  /*f350*/  VIADD R2, R0, 0x7c ;  /* 0x0000007c00027836 */ /* 0x000fe20000000000 */
[----:B------:R1:W-:Y:S01]  /*f360*/  @P6 STG.E.U16 desc[UR16][R8.64], R47 ;  /* 0x0000002f08006986 */ /* 0x0003e2000c101510 */
[CC--:B------:R-:W-:Y:S01]  /*f370*/  LEA R4, P6, R10.reuse, R3.reuse, 0x1 ;  /* 0x000000030a047211 */ /* 0x0c0fe200078c08ff */
[C---:B0-----:R-:W-:Y:S01]  /*f380*/  VIADD R7, R10.reuse, UR4 ;  /* 0x000000040a077c36 */ /* 0x041fe20008000000 */
[----:B------:R-:W-:Y:S01]  /*f390*/  ULDC UR5, c[0x0][0x248] ;  /* 0x0000920000057ab9 */ /* 0x000fe20000000800 */
[----:B------:R-:W-:Y:S01]  /*f3a0*/  ULDC UR4, c[0x0][0x22c] ;  /* 0x00008b0000047ab9 */ /* 0x000fe20000000800 */
[----:B------:R-:W-:Y:S01]  /*f3b0*/  LEA.HI.X.SX32 R5, R10, R48, 0x1, P6 ;  /* 0x000000300a057211 */ /* 0x000fe200030f0eff */
[C---:B------:R-:W-:Y:S01]  /*f3c0*/  VIADD R10, R7.reuse, UR5 ;  /* 0x00000005070a7c36 */ /* 0x040fe20008000000 */
[----:B------:R-:W-:Y:S01]  /*f3d0*/  LEA R6, P6, R7, R3, 0x1 ;  /* 0x0000000307067211 */ /* 0x000fe200078c08ff */
[----:B------:R-:W-:-:S02]  /*f3e0*/  ULDC UR5, c[0x0][0x248] ;  /* 0x0000920000057ab9 */ /* 0x000fc40000000800 */
[----:B------:R0:W-:Y:S01]  /*f3f0*/  @P3 STG.E.U16 desc[UR16][R4.64], R11 ;  /* 0x0000000b04003986 */ /* 0x0001e2000c101510 */
[----:B------:R-:W-:Y:S01]  /*f400*/  ISETP.LT.AND P3, PT, R2, UR4, !P0 ;  /* 0x0000000402007c0c */ /* 0x000fe2000c761270 */
[----:B------:R-:W-:Y:S01]  /*f410*/  VIADD R2, R0, 0x7d ;  /* 0x0000007d00027836 */ /* 0x000fe20000000000 */
[-C--:B------:R-:W-:Y:S01]  /*f420*/  LEA.HI.X.SX32 R7, R7, R48.reuse, 0x1, P6 ;  /* 0x0000003007077211 */ /* 0x080fe200030f0eff */
[----:B------:R-:W-:Y:S01]  /*f430*/  ULDC UR4, c[0x0][0x22c] ;  /* 0x00008b0000047ab9 */ /* 0x000fe20000000800 */
[----:B-1----:R-:W-:Y:S01]  /*f440*/  LEA R8, P6, R10, R3, 0x1 ;  /* 0x000000030a087211 */ /* 0x002fe200078c08ff */
[----:B------:R-:W-:Y:S02]  /*f450*/  VIADD R0, R0, 0x7f ;  /* 0x0000007f00007836 */ /* 0x000fe40000000000 */
[----:B----4-:R-:W-:Y:S01]  /*f460*/  @P2 STG.E.U16 desc[UR16][R6.64], R16 ;  /* 0x0000001006002986 */ /* 0x010fe2000c101510 */
[----:B------:R-:W-:Y:S01]  /*f470*/  ISETP.LT.AND P2, PT, R2, UR4, !P0 ;  /* 0x0000000402007c0c */ /* 0x000fe2000c741270 */
[----:B------:R-:W-:Y:S01]  /*f480*/  ULDC UR4, c[0x0][0x248] ;  /* 0x0000920000047ab9 */ /* 0x000fe20000000800 */
[C---:B------:R-:W-:Y:S01]  /*f490*/  LEA.HI.X.SX32 R9, R10.reuse, R48, 0x1, P6 ;  /* 0x000000300a097211 */ /* 0x040fe200030f0eff */
[----:B------:R-:W-:Y:S01]  /*f4a0*/  VIADD R10, R10, UR4 ;  /* 0x000000040a0a7c36 */ /* 0x000fe20008000000 */
[----:B------:R-:W-:Y:S01]  /*f4b0*/  ULDC UR4, c[0x0][0x248] ;  /* 0x0000920000047ab9 */ /* 0x000fe20000000800 */
[----:B0-----:R-:W-:-:S02]  /*f4c0*/  PRMT R5, R16, 0x7632, R5 ;  /* 0x0000763210057816 */ /* 0x001fc40000000005 */
[----:B------:R-:W-:Y:S01]  /*f4d0*/  VIADD R2, R10, UR4 ;  /* 0x000000040a027c36 */ /* 0x000fe20008000000 */
[----:B------:R-:W-:Y:S02]  /*f4e0*/  ULDC UR4, c[0x0][0x248] ;  /* 0x0000920000047ab9 */ /* 0x000fe40000000800 */
[----:B------:R0:W-:Y:S01]  /*f4f0*/  @P1 STG.E.U16 desc[UR16][R8.64], R5 ;  /* 0x0000000508001986 */ /* 0x0001e2000c101510 */
[----:B------:R-:W-:Y:S01]  /*f500*/  VIADD R11, R2, UR5 ;  /* 0x00000005020b7c36 */ /* 0x000fe20008000000 */
[----:B------:R-:W-:Y:S01]  /*f510*/  LEA R4, P1, R10, R3, 0x1 ;  /* 0x000000030a047211 */ /* 0x000fe200078208ff */
[----:B------:R-:W-:Y:S02]  /*f520*/  ULDC UR5, c[0x0][0x248] ;  /* 0x0000920000057ab9 */ /* 0x000fe40000000800 */
[----:B------:R-:W-:-:S04]  /*f530*/  VIADD R12, R11, UR6 ;  /* 0x000000060b0c7c36 */ /* 0x000fc80008000000 */
[----:B------:R-:W-:Y:S01]  /*f540*/  VIADD R13, R12, UR4 ;  /* 0x000000040c0d7c36 */ /* 0x000fe20008000000 */
[----:B------:R-:W-:Y:S01]  /*f550*/  ULDC UR4, c[0x0][0x22c] ;  /* 0x00008b0000047ab9 */ /* 0x000fe20000000800 */
[-C--:B0-----:R-:W-:Y:S02]  /*f560*/  LEA R8, P6, R11, R3.reuse, 0x1 ;  /* 0x000000030b087211 */ /* 0x081fe400078c08ff */
[----:B------:R-:W-:Y:S01]  /*f570*/  VIADD R14, R13, UR5 ;  /* 0x000000050d0e7c36 */ /* 0x000fe20008000000 */
[-C--:B------:R-:W-:Y:S02]  /*f580*/  LEA.HI.X.SX32 R5, R10, R48.reuse, 0x1, P1 ;  /* 0x000000300a057211 */ /* 0x080fe400008f0eff */
[-C--:B------:R-:W-:Y:S02]  /*f590*/  LEA R6, P1, R2, R3.reuse, 0x1 ;  /* 0x0000000302067211 */ /* 0x080fe400078208ff */
[----:B------:R-:W-:Y:S01]  /*f5a0*/  LEA.HI.X.SX32 R9, R11, R48, 0x1, P6 ;  /* 0x000000300b097211 */ /* 0x000fe200030f0eff */
[----:B------:R0:W-:Y:S01]  /*f5b0*/  @P5 STG.E.U16 desc[UR16][R4.64], R17 ;  /* 0x0000001104005986 */ /* 0x0001e2000c101510 */
[----:B------:R-:W-:-:S02]  /*f5c0*/  LEA R10, P6, R12, R3, 0x1 ;  /* 0x000000030c0a7211 */ /* 0x000fc400078c08ff */
[-C--:B------:R-:W-:Y:S02]  /*f5d0*/  LEA.HI.X.SX32 R7, R2, R48.reuse, 0x1, P1 ;  /* 0x0000003002077211 */ /* 0x080fe400008f0eff */
[CC--:B------:R-:W-:Y:S02]  /*f5e0*/  LEA R2, P1, R13.reuse, R3.reuse, 0x1 ;  /* 0x000000030d027211 */ /* 0x0c0fe400078208ff */
[-C--:B------:R-:W-:Y:S02]  /*f5f0*/  LEA.HI.X.SX32 R11, R12, R48.reuse, 0x1, P6 ;  /* 0x000000300c0b7211 */ /* 0x080fe400030f0eff */
[----:B------:R-:W-:Y:S02]  /*f600*/  LEA R12, P6, R14, R3, 0x1 ;  /* 0x000000030e0c7211 */ /* 0x000fe400078c08ff */
[----:B------:R-:W-:Y:S02]  /*f610*/  LEA.HI.X.SX32 R3, R13, R48, 0x1, P1 ;  /* 0x000000300d037211 */ /* 0x000fe400008f0eff */
[----:B------:R-:W-:-:S02]  /*f620*/  ISETP.LT.AND P1, PT, R15, UR7, !P0 ;  /* 0x000000070f007c0c */ /* 0x000fc4000c721270 */
[----:B------:R-:W-:Y:S02]  /*f630*/  ISETP.LT.AND P0, PT, R0, UR4, !P0 ;  /* 0x0000000400007c0c */ /* 0x000fe4000c701270 */
[----:B------:R-:W-:Y:S02]  /*f640*/  PRMT R0, R17, 0x7632, R0 ;  /* 0x0000763211007816 */ /* 0x000fe40000000000 */
[----:B0-----:R-:W-:Y:S02]  /*f650*/  PRMT R5, R18, 0x7632, R5 ;  /* 0x0000763212057816 */ /* 0x001fe40000000005 */
[----:B------:R-:W-:Y:S01]  /*f660*/  LEA.HI.X.SX32 R13, R14, R48, 0x1, P6 ;  /* 0x000000300e0d7211 */ /* 0x000fe200030f0eff */
[----:B------:R0:W-:Y:S04]  /*f670*/  @P4 STG.E.U16 desc[UR16][R6.64], R0 ;  /* 0x0000000006004986 */ /* 0x0001e8000c101510 */
[----:B------:R0:W-:Y:S04]  /*f680*/  @P3 STG.E.U16 desc[UR16][R8.64], R18 ;  /* 0x0000001208003986 */ /* 0x0001e8000c101510 */
[----:B------:R0:W-:Y:S04]  /*f690*/  @P2 STG.E.U16 desc[UR16][R10.64], R5 ;  /* 0x000000050a002986 */ /* 0x0001e8000c101510 */
[----:B------:R0:W-:Y:S01]  /*f6a0*/  @P1 STG.E.U16 desc[UR16][R2.64], R19 ;  /* 0x0000001302001986 */ /* 0x0001e2000c101510 */
[----:B------:R-:W-:Y:S05]  /*f6b0*/  @!P0 EXIT ;  /* 0x000000000000894d */ /* 0x000fea0003800000 */
[----:B0-----:R-:W-:-:S05]  /*f6c0*/  PRMT R6, R19, 0x7632, R6 ;  /* 0x0000763213067816 */ /* 0x001fca0000000006 */
[----:B------:R-:W-:Y:S01]  /*f6d0*/  STG.E.U16 desc[UR16][R12.64], R6 ;  /* 0x000000060c007986 */ /* 0x000fe2000c101510 */
[----:B------:R-:W-:Y:S05]  /*f6e0*/  EXIT ;  /* 0x000000000000794d */ /* 0x000fea0003800000 */
.L_x_2:
[----:B------:R-:W-:-:S00]  /*f6f0*/  BRA `(.L_x_2) ;  /* 0xfffffffc00fc7947 */ /* 0x000fc0000383ffff */
[----:B------:R-:W-:-:S00]  /*f700*/  NOP ;  /* 0x0000000000007918 */ /* 0x000fc00000000000 */
[----:B------:R-:W-:-:S00]  /*f710*/  NOP ;  /* 0x0000000000007918 */ /* 0x000fc00000000000 */
[----:B------:R-:W-:-:S00]  /*f720*/  NOP ;  /* 0x0000000000007918 */ /* 0x000fc00000000000 */
[----:B------:R-:W-:-:S00]  /*f730*/  NOP ;  /* 0x0000000000007918 */ /* 0x000fc00000000000 */
[----:B------:R-:W-:-:S00]  /*f740*/  NOP ;  /* 0x0000000000007918 */ /* 0x000fc00000000000 */
[----:B------:R-:W-:-:S00]  /*f750*/  NOP ;  /* 0x0000000000007918 */ /* 0x000fc00000000000 */
[----:B------:R-:W-:-:S00]  /*f760*/  NOP ;  /* 0x0000000000007918 */ /* 0x000fc00000000000 */
[----:B------:R-:W-:-:S00]  /*f770*/  NOP ;  /* 0x0000000000007918 */ /* 0x000fc00000000000 */
.L_x_3:


//--------------------- .nv.shared.matmul_kernel  --------------------------
	.section	.nv.shared.matmul_kernel,"aw",@nobits
	.sectionflags	@""
	.align	16
	.zero		1024


//--------------------- .nv.shared.reserved.0     --------------------------
	.section	.nv.shared.reserved.0,"aw",@nobits
	.weak		__nv_reservedSMEM_offset_0_alias
	.size		__nv_reservedSMEM_offset_0_alias, 0, 0
	.other		__nv_reservedSMEM_offset_0_alias,@"STO_CUDA_RESERVED_SHARED STV_DEFAULT"
__nv_reservedSMEM_offset_0_alias:
	.zero		0


//--------------------- .nv.constant0.matmul_kernel --------------------------
	.section	.nv.constant0.matmul_kernel,"a",@progbits
	.sectionflags	@""
	.align	4
.nv.constant0.matmul_kernel:
	.zero		608


//--------------------- SYMBOLS --------------------------

	.type		.nv.reservedSmem.offset0,@object
	.size		.nv.reservedSmem.offset0,0x4
